// auto-generated by cutlass_sweep.gemm — config: {"arch": "sm_100", "cluster_m": 4, "cluster_n": 4, "dtype": "fp16", "dtype_b": "fp16", "layout": "nt", "stages": 0, "tile_k": 128, "tile_m": 128, "tile_n": 256}
#include "cutlass/cutlass.h"
#include "cutlass/gemm/collective/collective_builder.hpp"
#include "cutlass/gemm/device/gemm_universal_adapter.h"
#include "cutlass/gemm/kernel/gemm_universal.hpp"
#include "cutlass/epilogue/collective/collective_builder.hpp"

using ElemA = cutlass::half_t;
using ElemB = cutlass::half_t;
using ElemCD = cutlass::half_t;
using Acc  = float;
using TileShape    = cute::Shape<cute::_128, cute::_256, cute::_128>;
using ClusterShape = cute::Shape<cute::_4, cute::_4, cute::_1>;

using CollectiveEpilogue = typename cutlass::epilogue::collective::CollectiveBuilder<
    cutlass::arch::Sm100, cutlass::arch::OpClassTensorOp,
    TileShape, ClusterShape,
    cutlass::epilogue::collective::EpilogueTileAuto,
    Acc, Acc,
    ElemCD, cutlass::layout::RowMajor, 128 / cutlass::sizeof_bits<ElemCD>::value,
    ElemCD, cutlass::layout::RowMajor, 128 / cutlass::sizeof_bits<ElemCD>::value,
    cutlass::epilogue::collective::EpilogueScheduleAuto
  >::CollectiveOp;

using CollectiveMainloop = typename cutlass::gemm::collective::CollectiveBuilder<
    cutlass::arch::Sm100, cutlass::arch::OpClassTensorOp,
    ElemA, cutlass::layout::RowMajor, 128 / cutlass::sizeof_bits<ElemA>::value,
    ElemB, cutlass::layout::ColumnMajor, 128 / cutlass::sizeof_bits<ElemB>::value,
    Acc,
    TileShape, ClusterShape,
    cutlass::gemm::collective::StageCountAutoCarveout<static_cast<int>(sizeof(typename CollectiveEpilogue::SharedStorage))>,
    cutlass::gemm::collective::KernelScheduleAuto
  >::CollectiveOp;

using GemmKernel = cutlass::gemm::kernel::GemmUniversal<
    cute::Shape<int,int,int,int>,
    CollectiveMainloop,
    CollectiveEpilogue
>;
using Gemm = cutlass::gemm::device::GemmUniversalAdapter<GemmKernel>;

// Force the device kernel symbol into the cubin without needing a host main.
auto* _anchor = &cutlass::device_kernel<GemmKernel>;


// ===== COMPILED SASS (sm_100a) =====

	.target	sm_100a

	.elftype	@"ET_EXEC"


//--------------------- .note.nv.tkinfo           --------------------------
	.section	.note.nv.tkinfo,"",@"SHT_NOTE"
	.sectionflags	@"SHF_NOTE_NV_TKINFO"
	.tkinfo
        /*0018*/ 	.word	0x00000002
        /*0030*/ 	.string	""
        /*0030*/ 	.string	"ptxas"
        /*0030*/ 	.string	"Cuda compilation tools, release 13.0, V13.0.88"
        /*0030*/ 	.string	"Build cuda_13.0.r13.0/compiler.36424714_0"
        /*0030*/ 	.string	"-arch sm_100a -m 64 "



//--------------------- .note.nv.cuinfo           --------------------------
	.section	.note.nv.cuinfo,"",@"SHT_NOTE"
	.sectionflags	@"SHF_NOTE_NV_CUINFO"
        /*0018*/ 	.short	0x0002
        /*001a*/ 	.short	0x0064
        /*001c*/ 	.short	0x0082
	.zero		2


//--------------------- .nv.info                  --------------------------
	.section	.nv.info,"",@"SHT_CUDA_INFO"
	.align	4


	//----- nvinfo : EIATTR_REGCOUNT
	.align		4
        /*0000*/ 	.byte	0x04, 0x2f
        /*0002*/ 	.short	(.L_19 - .L_18)
	.align		4
.L_18:
        /*0004*/ 	.word	index@(_ZN7cutlass13device_kernelINS_4gemm6kernel13GemmUniversalIN4cute5tupleIJiiiiEEENS1_10collective13CollectiveMmaINS1_35MainloopSm100TmaUmmaWarpSpecializedILi4ELi2ELi4ENS5_IJNS4_1CILi4EEESB_NSA_ILi1EEEEEEEENS5_IJNSA_ILi128EEENSA_ILi256EEESF_EEENS_6half_tENS5_IJlSC_lEEESI_SJ_NS4_8TiledMMAINS4_8MMA_AtomIJNS4_26SM100_MMA_F16BF16_2x1SM_SSISI_SI_fLi128ELi256ELNS4_4UMMA5MajorE0ELSO_0ELNSN_7ScaleInE0ELSP_0EEEEEENS4_6LayoutINS5_IJSC_SC_SC_EEENS5_IJNSA_ILi0EEESU_SU_EEEEENS5_IJNS4_10UnderscoreESX_SX_EEEEENS4_28SM100_TMA_2SM_LOAD_MULTICASTENS4_14ComposedLayoutINS4_7SwizzleILi3ELi4ELi3EEENS4_18smem_ptr_flag_bitsILi16EEENSS_INS5_IJNSA_ILi8EEENSA_ILi64EEEEEENS5_IJS17_SC_EEEEEEEvNS4_8identityES10_S1B_vS1C_EENS_8epilogue10collective18CollectiveEpilogueINS1E_23Sm100TmaWarpSpecializedILi4ELi2ELi32ELb1ELb0EEEJNS5_IJS17_SG_SF_EEENS5_IJNSS_IS17_SC_EENSS_INS5_IJNSA_ILi32EEENSA_ILi2EEEEEENS5_IJSC_SF_EEEEEEEESI_SJ_SI_SJ_NS1E_6fusion15FusionCallbacksIS1I_NS1R_17LinearCombinationISI_fSI_fLNS_15FloatRoundStyleE2EEES1J_S1Q_JEEENS4_5SM1004TMEM4LOAD26SM100_TMEM_LOAD_32dp32b32xENS4_13SM90_TMA_LOADENS11_INS12_ILi2ELi4ELi3EEES15_NSS_INS5_IJS16_S1L_EEENS5_IJS1L_SC_EEEEEEENS4_39AutoVectorizingCopyWithAssumedAlignmentILi128EEENS4_14SM90_TMA_STOREES26_S28_S28_EEEvvEEEEvNT_6ParamsE)
        /*0008*/ 	.word	0x00000077


	//----- nvinfo : EIATTR_FRAME_SIZE
	.align		4
.L_19:
        /*000c*/ 	.byte	0x04, 0x11
        /*000e*/ 	.short	(.L_21 - .L_20)
	.align		4
.L_20:
        /*0010*/ 	.word	index@($__internal_2_$__cuda_sm10x_tcgen05_guardrail_trap_unallocated_columns_being_dealloced)
        /*0014*/ 	.word	0x00000000


	//----- nvinfo : EIATTR_FRAME_SIZE
	.align		4
.L_21:
        /*0018*/ 	.byte	0x04, 0x11
        /*001a*/ 	.short	(.L_23 - .L_22)
	.align		4
.L_22:
        /*001c*/ 	.word	index@($__internal_1_$__cuda_sm10x_tcgen05_guardrail_trap_phase_invalid_during_alloc)
        /*0020*/ 	.word	0x00000000


	//----- nvinfo : EIATTR_FRAME_SIZE
	.align		4
.L_23:
        /*0024*/ 	.byte	0x04, 0x11
        /*0026*/ 	.short	(.L_25 - .L_24)
	.align		4
.L_24:
        /*0028*/ 	.word	index@($__internal_0_$__cuda_sm10x_tcgen05_guardrail_trap_col_being_dealloced_not_returned_by_alloc)
        /*002c*/ 	.word	0x00000000


	//----- nvinfo : EIATTR_FRAME_SIZE
	.align		4
.L_25:
        /*0030*/ 	.byte	0x04, 0x11
        /*0032*/ 	.short	(.L_27 - .L_26)
	.align		4
.L_26:
        /*0034*/ 	.word	index@(_ZN7cutlass13device_kernelINS_4gemm6kernel13GemmUniversalIN4cute5tupleIJiiiiEEENS1_10collective13CollectiveMmaINS1_35MainloopSm100TmaUmmaWarpSpecializedILi4ELi2ELi4ENS5_IJNS4_1CILi4EEESB_NSA_ILi1EEEEEEEENS5_IJNSA_ILi128EEENSA_ILi256EEESF_EEENS_6half_tENS5_IJlSC_lEEESI_SJ_NS4_8TiledMMAINS4_8MMA_AtomIJNS4_26SM100_MMA_F16BF16_2x1SM_SSISI_SI_fLi128ELi256ELNS4_4UMMA5MajorE0ELSO_0ELNSN_7ScaleInE0ELSP_0EEEEEENS4_6LayoutINS5_IJSC_SC_SC_EEENS5_IJNSA_ILi0EEESU_SU_EEEEENS5_IJNS4_10UnderscoreESX_SX_EEEEENS4_28SM100_TMA_2SM_LOAD_MULTICASTENS4_14ComposedLayoutINS4_7SwizzleILi3ELi4ELi3EEENS4_18smem_ptr_flag_bitsILi16EEENSS_INS5_IJNSA_ILi8EEENSA_ILi64EEEEEENS5_IJS17_SC_EEEEEEEvNS4_8identityES10_S1B_vS1C_EENS_8epilogue10collective18CollectiveEpilogueINS1E_23Sm100TmaWarpSpecializedILi4ELi2ELi32ELb1ELb0EEEJNS5_IJS17_SG_SF_EEENS5_IJNSS_IS17_SC_EENSS_INS5_IJNSA_ILi32EEENSA_ILi2EEEEEENS5_IJSC_SF_EEEEEEEESI_SJ_SI_SJ_NS1E_6fusion15FusionCallbacksIS1I_NS1R_17LinearCombinationISI_fSI_fLNS_15FloatRoundStyleE2EEES1J_S1Q_JEEENS4_5SM1004TMEM4LOAD26SM100_TMEM_LOAD_32dp32b32xENS4_13SM90_TMA_LOADENS11_INS12_ILi2ELi4ELi3EEES15_NSS_INS5_IJS16_S1L_EEENS5_IJS1L_SC_EEEEEEENS4_39AutoVectorizingCopyWithAssumedAlignmentILi128EEENS4_14SM90_TMA_STOREES26_S28_S28_EEEvvEEEEvNT_6ParamsE)
        /*0038*/ 	.word	0x00000000


	//----- nvinfo : EIATTR_MIN_STACK_SIZE
	.align		4
.L_27:
        /*003c*/ 	.byte	0x04, 0x12
        /*003e*/ 	.short	(.L_29 - .L_28)
	.align		4
.L_28:
        /*0040*/ 	.word	index@(_ZN7cutlass13device_kernelINS_4gemm6kernel13GemmUniversalIN4cute5tupleIJiiiiEEENS1_10collective13CollectiveMmaINS1_35MainloopSm100TmaUmmaWarpSpecializedILi4ELi2ELi4ENS5_IJNS4_1CILi4EEESB_NSA_ILi1EEEEEEEENS5_IJNSA_ILi128EEENSA_ILi256EEESF_EEENS_6half_tENS5_IJlSC_lEEESI_SJ_NS4_8TiledMMAINS4_8MMA_AtomIJNS4_26SM100_MMA_F16BF16_2x1SM_SSISI_SI_fLi128ELi256ELNS4_4UMMA5MajorE0ELSO_0ELNSN_7ScaleInE0ELSP_0EEEEEENS4_6LayoutINS5_IJSC_SC_SC_EEENS5_IJNSA_ILi0EEESU_SU_EEEEENS5_IJNS4_10UnderscoreESX_SX_EEEEENS4_28SM100_TMA_2SM_LOAD_MULTICASTENS4_14ComposedLayoutINS4_7SwizzleILi3ELi4ELi3EEENS4_18smem_ptr_flag_bitsILi16EEENSS_INS5_IJNSA_ILi8EEENSA_ILi64EEEEEENS5_IJS17_SC_EEEEEEEvNS4_8identityES10_S1B_vS1C_EENS_8epilogue10collective18CollectiveEpilogueINS1E_23Sm100TmaWarpSpecializedILi4ELi2ELi32ELb1ELb0EEEJNS5_IJS17_SG_SF_EEENS5_IJNSS_IS17_SC_EENSS_INS5_IJNSA_ILi32EEENSA_ILi2EEEEEENS5_IJSC_SF_EEEEEEEESI_SJ_SI_SJ_NS1E_6fusion15FusionCallbacksIS1I_NS1R_17LinearCombinationISI_fSI_fLNS_15FloatRoundStyleE2EEES1J_S1Q_JEEENS4_5SM1004TMEM4LOAD26SM100_TMEM_LOAD_32dp32b32xENS4_13SM90_TMA_LOADENS11_INS12_ILi2ELi4ELi3EEES15_NSS_INS5_IJS16_S1L_EEENS5_IJS1L_SC_EEEEEEENS4_39AutoVectorizingCopyWithAssumedAlignmentILi128EEENS4_14SM90_TMA_STOREES26_S28_S28_EEEvvEEEEvNT_6ParamsE)
        /*0044*/ 	.word	0x00000000
.L_29:


//--------------------- .nv.compat                --------------------------
	.section	.nv.compat,"",@"SHT_CUDA_COMPAT_INFO"
	.align	4
        /*0000*/ 	.byte	0x02, 0x09, 0x01, 0x00, 0x02, 0x02, 0x02, 0x00, 0x02, 0x05, 0x05, 0x00, 0x03, 0x07, 0x01, 0x01
        /*0010*/ 	.byte	0x02, 0x03, 0x01, 0x00, 0x02, 0x06, 0x01, 0x00, 0x04, 0x0b, 0x08, 0x00, 0x09, 0x00, 0x00, 0x00
        /*0020*/ 	.byte	0x00, 0x00, 0x00, 0x00


//--------------------- .nv.info._ZN7cutlass13device_kernelINS_4gemm6kernel13GemmUniversalIN4cute5tupleIJiiiiEEENS1_10collective13CollectiveMmaINS1_35MainloopSm100TmaUmmaWarpSpecializedILi4ELi2ELi4ENS5_IJNS4_1CILi4EEESB_NSA_ILi1EEEEEEEENS5_IJNSA_ILi128EEENSA_ILi256EEESF_EEENS_6half_tENS5_IJlSC_lEEESI_SJ_NS4_8TiledMMAINS4_8MMA_AtomIJNS4_26SM100_MMA_F16BF16_2x1SM_SSISI_SI_fLi128ELi256ELNS4_4UMMA5MajorE0ELSO_0ELNSN_7ScaleInE0ELSP_0EEEEEENS4_6LayoutINS5_IJSC_SC_SC_EEENS5_IJNSA_ILi0EEESU_SU_EEEEENS5_IJNS4_10UnderscoreESX_SX_EEEEENS4_28SM100_TMA_2SM_LOAD_MULTICASTENS4_14ComposedLayoutINS4_7SwizzleILi3ELi4ELi3EEENS4_18smem_ptr_flag_bitsILi16EEENSS_INS5_IJNSA_ILi8EEENSA_ILi64EEEEEENS5_IJS17_SC_EEEEEEEvNS4_8identityES10_S1B_vS1C_EENS_8epilogue10collective18CollectiveEpilogueINS1E_23Sm100TmaWarpSpecializedILi4ELi2ELi32ELb1ELb0EEEJNS5_IJS17_SG_SF_EEENS5_IJNSS_IS17_SC_EENSS_INS5_IJNSA_ILi32EEENSA_ILi2EEEEEENS5_IJSC_SF_EEEEEEEESI_SJ_SI_SJ_NS1E_6fusion15FusionCallbacksIS1I_NS1R_17LinearCombinationISI_fSI_fLNS_15FloatRoundStyleE2EEES1J_S1Q_JEEENS4_5SM1004TMEM4LOAD26SM100_TMEM_LOAD_32dp32b32xENS4_13SM90_TMA_LOADENS11_INS12_ILi2ELi4ELi3EEES15_NSS_INS5_IJS16_S1L_EEENS5_IJS1L_SC_EEEEEEENS4_39AutoVectorizingCopyWithAssumedAlignmentILi128EEENS4_14SM90_TMA_STOREES26_S28_S28_EEEvvEEEEvNT_6ParamsE --------------------------
	.section	.nv.info._ZN7cutlass13device_kernelINS_4gemm6kernel13GemmUniversalIN4cute5tupleIJiiiiEEENS1_10collective13CollectiveMmaINS1_35MainloopSm100TmaUmmaWarpSpecializedILi4ELi2ELi4ENS5_IJNS4_1CILi4EEESB_NSA_ILi1EEEEEEEENS5_IJNSA_ILi128EEENSA_ILi256EEESF_EEENS_6half_tENS5_IJlSC_lEEESI_SJ_NS4_8TiledMMAINS4_8MMA_AtomIJNS4_26SM100_MMA_F16BF16_2x1SM_SSISI_SI_fLi128ELi256ELNS4_4UMMA5MajorE0ELSO_0ELNSN_7ScaleInE0ELSP_0EEEEEENS4_6LayoutINS5_IJSC_SC_SC_EEENS5_IJNSA_ILi0EEESU_SU_EEEEENS5_IJNS4_10UnderscoreESX_SX_EEEEENS4_28SM100_TMA_2SM_LOAD_MULTICASTENS4_14ComposedLayoutINS4_7SwizzleILi3ELi4ELi3EEENS4_18smem_ptr_flag_bitsILi16EEENSS_INS5_IJNSA_ILi8EEENSA_ILi64EEEEEENS5_IJS17_SC_EEEEEEEvNS4_8identityES10_S1B_vS1C_EENS_8epilogue10collective18CollectiveEpilogueINS1E_23Sm100TmaWarpSpecializedILi4ELi2ELi32ELb1ELb0EEEJNS5_IJS17_SG_SF_EEENS5_IJNSS_IS17_SC_EENSS_INS5_IJNSA_ILi32EEENSA_ILi2EEEEEENS5_IJSC_SF_EEEEEEEESI_SJ_SI_SJ_NS1E_6fusion15FusionCallbacksIS1I_NS1R_17LinearCombinationISI_fSI_fLNS_15FloatRoundStyleE2EEES1J_S1Q_JEEENS4_5SM1004TMEM4LOAD26SM100_TMEM_LOAD_32dp32b32xENS4_13SM90_TMA_LOADENS11_INS12_ILi2ELi4ELi3EEES15_NSS_INS5_IJS16_S1L_EEENS5_IJS1L_SC_EEEEEEENS4_39AutoVectorizingCopyWithAssumedAlignmentILi128EEENS4_14SM90_TMA_STOREES26_S28_S28_EEEvvEEEEvNT_6ParamsE,"",@"SHT_CUDA_INFO"
	.sectionflags	@""
	.align	4


	//----- nvinfo : EIATTR_CUDA_API_VERSION
	.align		4
        /*0000*/ 	.byte	0x04, 0x37
        /*0002*/ 	.short	(.L_31 - .L_30)
.L_30:
        /*0004*/ 	.word	0x00000082


	//----- nvinfo : EIATTR_KPARAM_INFO
	.align		4
.L_31:
        /*0008*/ 	.byte	0x04, 0x17
        /*000a*/ 	.short	(.L_33 - .L_32)
.L_32:
        /*000c*/ 	.word	0x00000000
        /*0010*/ 	.short	0x0000
        /*0012*/ 	.short	0x0000
        /*0014*/ 	.byte	0x00, 0xf0, 0x01, 0x20


	//----- nvinfo : EIATTR_AT_ENTRY_FRAGMENTS
	.align		4
.L_33:
        /*0018*/ 	.byte	0x04, 0x4f
        /*001a*/ 	.short	(.L_35 - .L_34)


	//   ....[0]....
.L_34:
        /*001c*/ 	.word	0x00000007


	//----- nvinfo : EIATTR_RESERVED_SMEM_USED
	.align		4
.L_35:
        /*0020*/ 	.byte	0x01, 0x41
	.zero		2


	//----- nvinfo : EIATTR_SPARSE_MMA_MASK
	.align		4
        /*0024*/ 	.byte	0x03, 0x50
        /*0026*/ 	.short	0x0000


	//----- nvinfo : EIATTR_TCGEN05_2CTA_USED
	.align		4
        /*0028*/ 	.byte	0x01, 0x52
	.zero		2


	//----- nvinfo : EIATTR_MAXREG_COUNT
	.align		4
        /*002c*/ 	.byte	0x03, 0x1b
        /*002e*/ 	.short	0x00ff


	//----- nvinfo : EIATTR_NUM_BARRIERS
	.align		4
        /*0030*/ 	.byte	0x02, 0x4c
        /*0032*/ 	.byte	0x07
	.zero		1


	//----- nvinfo : EIATTR_EXTERNS
	.align		4
        /*0034*/ 	.byte	0x04, 0x0f
        /*0036*/ 	.short	(.L_37 - .L_36)


	//   ....[0]....
	.align		4
.L_36:
        /*0038*/ 	.word	index@(__assertfail)


	//----- nvinfo : EIATTR_MERCURY_ISA_VERSION
	.align		4
.L_37:
        /*003c*/ 	.byte	0x03, 0x5f
        /*003e*/ 	.short	0x0101


	//----- nvinfo : EIATTR_INT_WARP_WIDE_INSTR_OFFSETS
	.align		4
        /*0040*/ 	.byte	0x04, 0x31
        /*0042*/ 	.short	(.L_39 - .L_38)


	//   ....[0]....
.L_38:
        /*0044*/ 	.word	0x00000d60


	//   ....[1]....
        /*0048*/ 	.word	0x00000e00


	//   ....[2]....
        /*004c*/ 	.word	0x000049a0


	//   ....[3]....
        /*0050*/ 	.word	0x000049c0


	//   ....[4]....
        /*0054*/ 	.word	0x000049f0


	//   ....[5]....
        /*0058*/ 	.word	0x00005530


	//   ....[6]....
        /*005c*/ 	.word	0x000055d0


	//   ....[7]....
        /*0060*/ 	.word	0x00005690


	//   ....[8]....
        /*0064*/ 	.word	0x00005700


	//   ....[9]....
        /*0068*/ 	.word	0x000057c0


	//   ....[10]....
        /*006c*/ 	.word	0x00005860


	//   ....[11]....
        /*0070*/ 	.word	0x000058d0


	//   ....[12]....
        /*0074*/ 	.word	0x00005990


	//   ....[13]....
        /*0078*/ 	.word	0x00005a30


	//   ....[14]....
        /*007c*/ 	.word	0x00005ad0


	//   ....[15]....
        /*0080*/ 	.word	0x00005bc0


	//   ....[16]....
        /*0084*/ 	.word	0x00005c90


	//----- nvinfo : EIATTR_COOP_GROUP_MASK_REGIDS
	.align		4
.L_39:
        /*0088*/ 	.byte	0x04, 0x29
        /*008a*/ 	.short	(.L_41 - .L_40)


	//   ....[0]....
.L_40:
        /*008c*/ 	.word	0xffffffff


	//   ....[1]....
        /*0090*/ 	.word	0xffffffff


	//   ....[2]....
        /*0094*/ 	.word	0xffffffff


	//   ....[3]....
        /*0098*/ 	.word	0xffffffff


	//   ....[4]....
        /*009c*/ 	.word	0xffffffff


	//   ....[5]....
        /*00a0*/ 	.word	0xffffffff


	//   ....[6]....
        /*00a4*/ 	.word	0xffffffff


	//   ....[7]....
        /*00a8*/ 	.word	0xffffffff


	//   ....[8]....
        /*00ac*/ 	.word	0xffffffff


	//   ....[9]....
        /*00b0*/ 	.word	0xffffffff


	//   ....[10]....
        /*00b4*/ 	.word	0xffffffff


	//   ....[11]....
        /*00b8*/ 	.word	0xffffffff


	//   ....[12]....
        /*00bc*/ 	.word	0xffffffff


	//   ....[13]....
        /*00c0*/ 	.word	0xffffffff


	//----- nvinfo : EIATTR_COOP_GROUP_INSTR_OFFSETS
	.align		4
.L_41:
        /*00c4*/ 	.byte	0x04, 0x28
        /*00c6*/ 	.short	(.L_43 - .L_42)


	//   ....[0]....
.L_42:
        /*00c8*/ 	.word	0x000000b0


	//   ....[1]....
        /*00cc*/ 	.word	0x00000510


	//   ....[2]....
        /*00d0*/ 	.word	0x000006d0


	//   ....[3]....
        /*00d4*/ 	.word	0x00000860


	//   ....[4]....
        /*00d8*/ 	.word	0x00000950


	//   ....[5]....
        /*00dc*/ 	.word	0x00000ab0


	//   ....[6]....
        /*00e0*/ 	.word	0x00000c40


	//   ....[7]....
        /*00e4*/ 	.word	0x00000e80


	//   ....[8]....
        /*00e8*/ 	.word	0x00002710


	//   ....[9]....
        /*00ec*/ 	.word	0x000035c0


	//   ....[10]....
        /*00f0*/ 	.word	0x00003a90


	//   ....[11]....
        /*00f4*/ 	.word	0x00003ac0


	//   ....[12]....
        /*00f8*/ 	.word	0x000048a0


	//   ....[13]....
        /*00fc*/ 	.word	0x00004ab0


	//----- nvinfo : EIATTR_VRC_CTA_INIT_COUNT
	.align		4
.L_43:
        /*0100*/ 	.byte	0x02, 0x4a
        /*0102*/ 	.byte	0x80
	.zero		1


	//----- nvinfo : EIATTR_SYSCALL_OFFSETS
	.align		4
        /*0104*/ 	.byte	0x04, 0x46
        /*0106*/ 	.short	(.L_45 - .L_44)


	//   ....[0]....
.L_44:
        /*0108*/ 	.word	0x00006850


	//   ....[1]....
        /*010c*/ 	.word	0x00006940


	//   ....[2]....
        /*0110*/ 	.word	0x000070a0


	//   ....[3]....
        /*0114*/ 	.word	0x00007d70


	//   ....[4]....
        /*0118*/ 	.word	0x00008a20


	//   ....[5]....
        /*011c*/ 	.word	0x000096d0


	//----- nvinfo : EIATTR_MBARRIER_INSTR_OFFSETS
	.align		4
.L_45:
        /*0120*/ 	.byte	0x04, 0x39
        /*0122*/ 	.short	(.L_47 - .L_46)


	//   ....[0]....
.L_46:
        /*0124*/ 	.word	0x00000640
        /*0128*/ 	.word	0x000000ff
        /*012c*/ 	.word	0x00000000
        /*0130*/ 	.short	0x0100
        /*0132*/ 	.byte	0x04
	.zero		1


	//   ....[1]....
        /*0134*/ 	.word	0x00000650
        /*0138*/ 	.word	0x000000ff
        /*013c*/ 	.word	0x00000020
        /*0140*/ 	.short	0x0100
        /*0142*/ 	.byte	0x04
	.zero		1


	//   ....[2]....
        /*0144*/ 	.word	0x00000660
        /*0148*/ 	.word	0x000000ff
        /*014c*/ 	.word	0x00000008
        /*0150*/ 	.short	0x0100
        /*0152*/ 	.byte	0x04
	.zero		1


	//   ....[3]....
        /*0154*/ 	.word	0x00000670
        /*0158*/ 	.word	0x000000ff
        /*015c*/ 	.word	0x00000028
        /*0160*/ 	.short	0x0100
        /*0162*/ 	.byte	0x04
	.zero		1


	//   ....[4]....
        /*0164*/ 	.word	0x00000680
        /*0168*/ 	.word	0x000000ff
        /*016c*/ 	.word	0x00000010
        /*0170*/ 	.short	0x0100
        /*0172*/ 	.byte	0x04
	.zero		1


	//   ....[5]....
        /*0174*/ 	.word	0x00000690
        /*0178*/ 	.word	0x000000ff
        /*017c*/ 	.word	0x00000030
        /*0180*/ 	.short	0x0100
        /*0182*/ 	.byte	0x04
	.zero		1


	//   ....[6]....
        /*0184*/ 	.word	0x000006a0
        /*0188*/ 	.word	0x000000ff
        /*018c*/ 	.word	0x00000018
        /*0190*/ 	.short	0x0100
        /*0192*/ 	.byte	0x04
	.zero		1


	//   ....[7]....
        /*0194*/ 	.word	0x000006b0
        /*0198*/ 	.word	0x000000ff
        /*019c*/ 	.word	0x00000038
        /*01a0*/ 	.short	0x0100
        /*01a2*/ 	.byte	0x04
	.zero		1


	//   ....[8]....
        /*01a4*/ 	.word	0x000007d0
        /*01a8*/ 	.word	0x000000ff
        /*01ac*/ 	.word	0x00000040
        /*01b0*/ 	.short	0x0100
        /*01b2*/ 	.byte	0x04
	.zero		1


	//   ....[9]....
        /*01b4*/ 	.word	0x000007e0
        /*01b8*/ 	.word	0x000000ff
        /*01bc*/ 	.word	0x00000060
        /*01c0*/ 	.short	0x0100
        /*01c2*/ 	.byte	0x04
	.zero		1


	//   ....[10]....
        /*01c4*/ 	.word	0x000007f0
        /*01c8*/ 	.word	0x000000ff
        /*01cc*/ 	.word	0x00000048
        /*01d0*/ 	.short	0x0100
        /*01d2*/ 	.byte	0x04
	.zero		1


	//   ....[11]....
        /*01d4*/ 	.word	0x00000800
        /*01d8*/ 	.word	0x000000ff
        /*01dc*/ 	.word	0x00000068
        /*01e0*/ 	.short	0x0100
        /*01e2*/ 	.byte	0x04
	.zero		1


	//   ....[12]....
        /*01e4*/ 	.word	0x00000810
        /*01e8*/ 	.word	0x000000ff
        /*01ec*/ 	.word	0x00000050
        /*01f0*/ 	.short	0x0100
        /*01f2*/ 	.byte	0x04
	.zero		1


	//   ....[13]....
        /*01f4*/ 	.word	0x00000820
        /*01f8*/ 	.word	0x000000ff
        /*01fc*/ 	.word	0x00000070
        /*0200*/ 	.short	0x0100
        /*0202*/ 	.byte	0x04
	.zero		1


	//   ....[14]....
        /*0204*/ 	.word	0x00000830
        /*0208*/ 	.word	0x000000ff
        /*020c*/ 	.word	0x00000058
        /*0210*/ 	.short	0x0100
        /*0212*/ 	.byte	0x04
	.zero		1


	//   ....[15]....
        /*0214*/ 	.word	0x00000840
        /*0218*/ 	.word	0x000000ff
        /*021c*/ 	.word	0x00000078
        /*0220*/ 	.short	0x0100
        /*0222*/ 	.byte	0x04
	.zero		1


	//   ....[16]....
        /*0224*/ 	.word	0x00000920
        /*0228*/ 	.word	0x000000ff
        /*022c*/ 	.word	0x00000080
        /*0230*/ 	.short	0x0100
        /*0232*/ 	.byte	0x06
	.zero		1


	//   ....[17]....
        /*0234*/ 	.word	0x00000930
        /*0238*/ 	.word	0x000000ff
        /*023c*/ 	.word	0x00000088
        /*0240*/ 	.short	0x0100
        /*0242*/ 	.byte	0x06
	.zero		1


	//   ....[18]....
        /*0244*/ 	.word	0x00000a60
        /*0248*/ 	.word	0x000000ff
        /*024c*/ 	.word	0x00000090
        /*0250*/ 	.short	0x0100
        /*0252*/ 	.byte	0x06
	.zero		1


	//   ....[19]....
        /*0254*/ 	.word	0x00000a70
        /*0258*/ 	.word	0x000000ff
        /*025c*/ 	.word	0x000000a0
        /*0260*/ 	.short	0x0100
        /*0262*/ 	.byte	0x06
	.zero		1


	//   ....[20]....
        /*0264*/ 	.word	0x00000a80
        /*0268*/ 	.word	0x000000ff
        /*026c*/ 	.word	0x00000098
        /*0270*/ 	.short	0x0100
        /*0272*/ 	.byte	0x06
	.zero		1


	//   ....[21]....
        /*0274*/ 	.word	0x00000a90
        /*0278*/ 	.word	0x000000ff
        /*027c*/ 	.word	0x000000a8
        /*0280*/ 	.short	0x0100
        /*0282*/ 	.byte	0x06
	.zero		1


	//   ....[22]....
        /*0284*/ 	.word	0x00000bb0
        /*0288*/ 	.word	0x000000ff
        /*028c*/ 	.word	0x000000b0
        /*0290*/ 	.short	0x0100
        /*0292*/ 	.byte	0x04
	.zero		1


	//   ....[23]....
        /*0294*/ 	.word	0x00000bc0
        /*0298*/ 	.word	0x000000ff
        /*029c*/ 	.word	0x000000d0
        /*02a0*/ 	.short	0x0100
        /*02a2*/ 	.byte	0x04
	.zero		1


	//   ....[24]....
        /*02a4*/ 	.word	0x00000bd0
        /*02a8*/ 	.word	0x000000ff
        /*02ac*/ 	.word	0x000000b8
        /*02b0*/ 	.short	0x0100
        /*02b2*/ 	.byte	0x04
	.zero		1


	//   ....[25]....
        /*02b4*/ 	.word	0x00000be0
        /*02b8*/ 	.word	0x000000ff
        /*02bc*/ 	.word	0x000000d8
        /*02c0*/ 	.short	0x0100
        /*02c2*/ 	.byte	0x04
	.zero		1


	//   ....[26]....
        /*02c4*/ 	.word	0x00000bf0
        /*02c8*/ 	.word	0x000000ff
        /*02cc*/ 	.word	0x000000c0
        /*02d0*/ 	.short	0x0100
        /*02d2*/ 	.byte	0x04
	.zero		1


	//   ....[27]....
        /*02d4*/ 	.word	0x00000c00
        /*02d8*/ 	.word	0x000000ff
        /*02dc*/ 	.word	0x000000e0
        /*02e0*/ 	.short	0x0100
        /*02e2*/ 	.byte	0x04
	.zero		1


	//   ....[28]....
        /*02e4*/ 	.word	0x00000c10
        /*02e8*/ 	.word	0x000000ff
        /*02ec*/ 	.word	0x000000c8
        /*02f0*/ 	.short	0x0100
        /*02f2*/ 	.byte	0x04
	.zero		1


	//   ....[29]....
        /*02f4*/ 	.word	0x00000c20
        /*02f8*/ 	.word	0x000000ff
        /*02fc*/ 	.word	0x000000e8
        /*0300*/ 	.short	0x0100
        /*0302*/ 	.byte	0x04
	.zero		1


	//   ....[30]....
        /*0304*/ 	.word	0x00000d10
        /*0308*/ 	.word	0x000000ff
        /*030c*/ 	.word	0x000000f0
        /*0310*/ 	.short	0x0100
        /*0312*/ 	.byte	0x04
	.zero		1


	//   ....[31]....
        /*0314*/ 	.word	0x00000d20
        /*0318*/ 	.word	0x000000ff
        /*031c*/ 	.word	0x00000100
        /*0320*/ 	.short	0x0100
        /*0322*/ 	.byte	0x04
	.zero		1


	//   ....[32]....
        /*0324*/ 	.word	0x00000d30
        /*0328*/ 	.word	0x000000ff
        /*032c*/ 	.word	0x000000f8
        /*0330*/ 	.short	0x0100
        /*0332*/ 	.byte	0x04
	.zero		1


	//   ....[33]....
        /*0334*/ 	.word	0x00000d40
        /*0338*/ 	.word	0x000000ff
        /*033c*/ 	.word	0x00000108
        /*0340*/ 	.short	0x0100
        /*0342*/ 	.byte	0x04
	.zero		1


	//   ....[34]....
        /*0344*/ 	.word	0x00000e40
        /*0348*/ 	.word	0x000000ff
        /*034c*/ 	.word	0x00000110
        /*0350*/ 	.short	0x0100
        /*0352*/ 	.byte	0x06
	.zero		1


	//   ....[35]....
        /*0354*/ 	.word	0x00001cd0
        /*0358*/ 	.word	0x00000003
        /*035c*/ 	.word	0x00000100
        /*0360*/ 	.short	0x010a
        /*0362*/ 	.byte	0xff
	.zero		1


	//   ....[36]....
        /*0364*/ 	.word	0x00001d00
        /*0368*/ 	.word	0x00000003
        /*036c*/ 	.word	0x000000f0
        /*0370*/ 	.short	0x0101
        /*0372*/ 	.byte	0xff
	.zero		1


	//   ....[37]....
        /*0374*/ 	.word	0x00001dc0
        /*0378*/ 	.word	0x000000ff
        /*037c*/ 	.word	0x00000020
        /*0380*/ 	.short	0x010a
        /*0382*/ 	.byte	0x04
	.zero		1


	//   ....[38]....
        /*0384*/ 	.word	0x00001e90
        /*0388*/ 	.word	0x000000ff
        /*038c*/ 	.word	0x00000020
        /*0390*/ 	.short	0x010a
        /*0392*/ 	.byte	0x06
	.zero		1


	//   ....[39]....
        /*0394*/ 	.word	0x00001ff0
        /*0398*/ 	.word	0x000000ff
        /*039c*/ 	.word	0x00000020
        /*03a0*/ 	.short	0x010a
        /*03a2*/ 	.byte	0x04
	.zero		1


	//   ....[40]....
        /*03a4*/ 	.word	0x00002290
        /*03a8*/ 	.word	0x000000ff
        /*03ac*/ 	.word	0x00000088
        /*03b0*/ 	.short	0x0101
        /*03b2*/ 	.byte	0x15
	.zero		1


	//   ....[41]....
        /*03b4*/ 	.word	0x000022b0
        /*03b8*/ 	.word	0x000000ff
        /*03bc*/ 	.word	0x00000020
        /*03c0*/ 	.short	0x010a
        /*03c2*/ 	.byte	0x04
	.zero		1


	//   ....[42]....
        /*03c4*/ 	.word	0x00002330
        /*03c8*/ 	.word	0x000000ff
        /*03cc*/ 	.word	0x00000020
        /*03d0*/ 	.short	0x010a
        /*03d2*/ 	.byte	0x07
	.zero		1


	//   ....[43]....
        /*03d4*/ 	.word	0x00002470
        /*03d8*/ 	.word	0x000000ff
        /*03dc*/ 	.word	0x00000020
        /*03e0*/ 	.short	0x010a
        /*03e2*/ 	.byte	0x04
	.zero		1


	//   ....[44]....
        /*03e4*/ 	.word	0x00002740
        /*03e8*/ 	.word	0x00000003
        /*03ec*/ 	.word	0x00000090
        /*03f0*/ 	.short	0x010a
        /*03f2*/ 	.byte	0xff
	.zero		1


	//   ....[45]....
        /*03f4*/ 	.word	0x00002890
        /*03f8*/ 	.word	0x00000000
        /*03fc*/ 	.word	0x00000000
        /*0400*/ 	.short	0x0101
        /*0402*/ 	.byte	0xff
	.zero		1


	//   ....[46]....
        /*0404*/ 	.word	0x00002e40
        /*0408*/ 	.word	0x000000ff
        /*040c*/ 	.word	0x00000000
        /*0410*/ 	.short	0x010a
        /*0412*/ 	.byte	0x04
	.zero		1


	//   ....[47]....
        /*0414*/ 	.word	0x00002ed0
        /*0418*/ 	.word	0x000000ff
        /*041c*/ 	.word	0x00000000
        /*0420*/ 	.short	0x010a
        /*0422*/ 	.byte	0x05
	.zero		1


	//   ....[48]....
        /*0424*/ 	.word	0x00002f60
        /*0428*/ 	.word	0x000000ff
        /*042c*/ 	.word	0x00000000
        /*0430*/ 	.short	0x010a
        /*0432*/ 	.byte	0x05
	.zero		1


	//   ....[49]....
        /*0434*/ 	.word	0x00003000
        /*0438*/ 	.word	0x00000000
        /*043c*/ 	.word	0x00000000
        /*0440*/ 	.short	0x010a
        /*0442*/ 	.byte	0xff
	.zero		1


	//   ....[50]....
        /*0444*/ 	.word	0x00003120
        /*0448*/ 	.word	0x00000002
        /*044c*/ 	.word	0x000000f0
        /*0450*/ 	.short	0x010a
        /*0452*/ 	.byte	0xff
	.zero		1


	//   ....[51]....
        /*0454*/ 	.word	0x00003180
        /*0458*/ 	.word	0x00000004
        /*045c*/ 	.word	0x00000000
        /*0460*/ 	.short	0x0101
        /*0462*/ 	.byte	0xff
	.zero		1


	//   ....[52]....
        /*0464*/ 	.word	0x000031a0
        /*0468*/ 	.word	0x000000ff
        /*046c*/ 	.word	0x000000a0
        /*0470*/ 	.short	0x010a
        /*0472*/ 	.byte	0x04
	.zero		1


	//   ....[53]....
        /*0474*/ 	.word	0x000032c0
        /*0478*/ 	.word	0x00000002
        /*047c*/ 	.word	0x00000090
        /*0480*/ 	.short	0x010a
        /*0482*/ 	.byte	0xff
	.zero		1


	//   ....[54]....
        /*0484*/ 	.word	0x000033d0
        /*0488*/ 	.word	0x00000002
        /*048c*/ 	.word	0x00000000
        /*0490*/ 	.short	0x0101
        /*0492*/ 	.byte	0xff
	.zero		1


	//   ....[55]....
        /*0494*/ 	.word	0x00003460
        /*0498*/ 	.word	0x000000ff
        /*049c*/ 	.word	0x000000a0
        /*04a0*/ 	.short	0x0106
        /*04a2*/ 	.byte	0x04
	.zero		1


	//   ....[56]....
        /*04a4*/ 	.word	0x00003480
        /*04a8*/ 	.word	0x000000ff
        /*04ac*/ 	.word	0x000000a0
        /*04b0*/ 	.short	0x010a
        /*04b2*/ 	.byte	0x04
	.zero		1


	//   ....[57]....
        /*04b4*/ 	.word	0x00003510
        /*04b8*/ 	.word	0x000000ff
        /*04bc*/ 	.word	0x000000a0
        /*04c0*/ 	.short	0x0106
        /*04c2*/ 	.byte	0x07
	.zero		1


	//   ....[58]....
        /*04c4*/ 	.word	0x00003550
        /*04c8*/ 	.word	0x00000000
        /*04cc*/ 	.word	0x000000a0
        /*04d0*/ 	.short	0x010a
        /*04d2*/ 	.byte	0xff
	.zero		1


	//   ....[59]....
        /*04d4*/ 	.word	0x00003790
        /*04d8*/ 	.word	0x000000ff
        /*04dc*/ 	.word	0x00000008
        /*04e0*/ 	.short	0x010a
        /*04e2*/ 	.byte	0x05
	.zero		1


	//   ....[60]....
        /*04e4*/ 	.word	0x000037b0
        /*04e8*/ 	.word	0x000000ff
        /*04ec*/ 	.word	0x00000008
        /*04f0*/ 	.short	0x010a
        /*04f2*/ 	.byte	0x05
	.zero		1


	//   ....[61]....
        /*04f4*/ 	.word	0x00003940
        /*04f8*/ 	.word	0x000000ff
        /*04fc*/ 	.word	0x00000008
        /*0500*/ 	.short	0x010a
        /*0502*/ 	.byte	0x05
	.zero		1


	//   ....[62]....
        /*0504*/ 	.word	0x00003960
        /*0508*/ 	.word	0x000000ff
        /*050c*/ 	.word	0x00000008
        /*0510*/ 	.short	0x010a
        /*0512*/ 	.byte	0x05
	.zero		1


	//   ....[63]....
        /*0514*/ 	.word	0x00003a20
        /*0518*/ 	.word	0x000000ff
        /*051c*/ 	.word	0x00000000
        /*0520*/ 	.short	0x0101
        /*0522*/ 	.byte	0x04
	.zero		1


	//   ....[64]....
        /*0524*/ 	.word	0x00003de0
        /*0528*/ 	.word	0x00000000
        /*052c*/ 	.word	0x00000090
        /*0530*/ 	.short	0x010a
        /*0532*/ 	.byte	0xff
	.zero		1


	//   ....[65]....
        /*0534*/ 	.word	0x00003ea0
        /*0538*/ 	.word	0x00000000
        /*053c*/ 	.word	0x00000000
        /*0540*/ 	.short	0x0101
        /*0542*/ 	.byte	0xff
	.zero		1


	//   ....[66]....
        /*0544*/ 	.word	0x00003f60
        /*0548*/ 	.word	0x000000ff
        /*054c*/ 	.word	0x00000000
        /*0550*/ 	.short	0x010a
        /*0552*/ 	.byte	0x04
	.zero		1


	//   ....[67]....
        /*0554*/ 	.word	0x00003f70
        /*0558*/ 	.word	0x000000ff
        /*055c*/ 	.word	0x000000d0
        /*0560*/ 	.short	0x010a
        /*0562*/ 	.byte	0x2e
	.zero		1


	//   ....[68]....
        /*0564*/ 	.word	0x00004020
        /*0568*/ 	.word	0x000000ff
        /*056c*/ 	.word	0x00000000
        /*0570*/ 	.short	0x010a
        /*0572*/ 	.byte	0x07
	.zero		1


	//   ....[69]....
        /*0574*/ 	.word	0x00004150
        /*0578*/ 	.word	0x000000ff
        /*057c*/ 	.word	0x00000000
        /*0580*/ 	.short	0x010a
        /*0582*/ 	.byte	0x04
	.zero		1


	//   ....[70]....
        /*0584*/ 	.word	0x00004590
        /*0588*/ 	.word	0x000000ff
        /*058c*/ 	.word	0x00000000
        /*0590*/ 	.short	0x010a
        /*0592*/ 	.byte	0x04
	.zero		1


	//   ....[71]....
        /*0594*/ 	.word	0x00004620
        /*0598*/ 	.word	0x000000ff
        /*059c*/ 	.word	0x00000000
        /*05a0*/ 	.short	0x010a
        /*05a2*/ 	.byte	0x05
	.zero		1


	//   ....[72]....
        /*05a4*/ 	.word	0x000046b0
        /*05a8*/ 	.word	0x000000ff
        /*05ac*/ 	.word	0x00000000
        /*05b0*/ 	.short	0x010a
        /*05b2*/ 	.byte	0x05
	.zero		1


	//   ....[73]....
        /*05b4*/ 	.word	0x00004750
        /*05b8*/ 	.word	0x00000000
        /*05bc*/ 	.word	0x00000000
        /*05c0*/ 	.short	0x010a
        /*05c2*/ 	.byte	0xff
	.zero		1


	//   ....[74]....
        /*05c4*/ 	.word	0x00004790
        /*05c8*/ 	.word	0x00000000
        /*05cc*/ 	.word	0x00000000
        /*05d0*/ 	.short	0x010a
        /*05d2*/ 	.byte	0xff
	.zero		1


	//   ....[75]....
        /*05d4*/ 	.word	0x00004800
        /*05d8*/ 	.word	0x000000ff
        /*05dc*/ 	.word	0x00000000
        /*05e0*/ 	.short	0x0101
        /*05e2*/ 	.byte	0x04
	.zero		1


	//   ....[76]....
        /*05e4*/ 	.word	0x00004840
        /*05e8*/ 	.word	0x000000ff
        /*05ec*/ 	.word	0x00000110
        /*05f0*/ 	.short	0x010a
        /*05f2*/ 	.byte	0x29
	.zero		1


	//   ....[77]....
        /*05f4*/ 	.word	0x00004890
        /*05f8*/ 	.word	0x000000ff
        /*05fc*/ 	.word	0x00000000
        /*0600*/ 	.short	0x0101
        /*0602*/ 	.byte	0x04
	.zero		1


	//   ....[78]....
        /*0604*/ 	.word	0x00004d30
        /*0608*/ 	.word	0x0000000c
        /*060c*/ 	.word	0x00000090
        /*0610*/ 	.short	0x010a
        /*0612*/ 	.byte	0xff
	.zero		1


	//   ....[79]....
        /*0614*/ 	.word	0x00004ea0
        /*0618*/ 	.word	0x00000000
        /*061c*/ 	.word	0x00000000
        /*0620*/ 	.short	0x0101
        /*0622*/ 	.byte	0xff
	.zero		1


	//   ....[80]....
        /*0624*/ 	.word	0x00005330
        /*0628*/ 	.word	0x000000ff
        /*062c*/ 	.word	0x00000088
        /*0630*/ 	.short	0x010a
        /*0632*/ 	.byte	0x15
	.zero		1


	//   ....[81]....
        /*0634*/ 	.word	0x000054b0
        /*0638*/ 	.word	0x000000ff
        /*063c*/ 	.word	0x00000060
        /*0640*/ 	.short	0x010a
        /*0642*/ 	.byte	0x15
	.zero		1


	//   ....[82]....
        /*0644*/ 	.word	0x000056b0
        /*0648*/ 	.word	0x000000ff
        /*064c*/ 	.word	0x00000040
        /*0650*/ 	.short	0x010b
        /*0652*/ 	.byte	0x15
	.zero		1


	//   ....[83]....
        /*0654*/ 	.word	0x000056c0
        /*0658*/ 	.word	0x000000ff
        /*065c*/ 	.word	0x00000000
        /*0660*/ 	.short	0x0101
        /*0662*/ 	.byte	0x06
	.zero		1


	//   ....[84]....
        /*0664*/ 	.word	0x000056d0
        /*0668*/ 	.word	0x000000ff
        /*066c*/ 	.word	0x00000068
        /*0670*/ 	.short	0x010a
        /*0672*/ 	.byte	0x15
	.zero		1


	//   ....[85]....
        /*0674*/ 	.word	0x00005880
        /*0678*/ 	.word	0x000000ff
        /*067c*/ 	.word	0x00000048
        /*0680*/ 	.short	0x010b
        /*0682*/ 	.byte	0x15
	.zero		1


	//   ....[86]....
        /*0684*/ 	.word	0x00005890
        /*0688*/ 	.word	0x000000ff
        /*068c*/ 	.word	0x00000000
        /*0690*/ 	.short	0x0101
        /*0692*/ 	.byte	0x06
	.zero		1


	//   ....[87]....
        /*0694*/ 	.word	0x000058a0
        /*0698*/ 	.word	0x000000ff
        /*069c*/ 	.word	0x00000070
        /*06a0*/ 	.short	0x010a
        /*06a2*/ 	.byte	0x15
	.zero		1


	//   ....[88]....
        /*06a4*/ 	.word	0x00005a50
        /*06a8*/ 	.word	0x000000ff
        /*06ac*/ 	.word	0x00000050
        /*06b0*/ 	.short	0x010b
        /*06b2*/ 	.byte	0x15
	.zero		1


	//   ....[89]....
        /*06b4*/ 	.word	0x00005a60
        /*06b8*/ 	.word	0x000000ff
        /*06bc*/ 	.word	0x00000000
        /*06c0*/ 	.short	0x0101
        /*06c2*/ 	.byte	0x06
	.zero		1


	//   ....[90]....
        /*06c4*/ 	.word	0x00005a70
        /*06c8*/ 	.word	0x000000ff
        /*06cc*/ 	.word	0x00000078
        /*06d0*/ 	.short	0x010a
        /*06d2*/ 	.byte	0x15
	.zero		1


	//   ....[91]....
        /*06d4*/ 	.word	0x00005cb0
        /*06d8*/ 	.word	0x000000ff
        /*06dc*/ 	.word	0x00000058
        /*06e0*/ 	.short	0x010b
        /*06e2*/ 	.byte	0x15
	.zero		1


	//   ....[92]....
        /*06e4*/ 	.word	0x00005cc0
        /*06e8*/ 	.word	0x000000ff
        /*06ec*/ 	.word	0x00000000
        /*06f0*/ 	.short	0x0101
        /*06f2*/ 	.byte	0x25
	.zero		1


	//   ....[93]....
        /*06f4*/ 	.word	0x00005d00
        /*06f8*/ 	.word	0x000000ff
        /*06fc*/ 	.word	0x00000060
        /*0700*/ 	.short	0x010a
        /*0702*/ 	.byte	0x15
	.zero		1


	//   ....[94]....
        /*0704*/ 	.word	0x00005d20
        /*0708*/ 	.word	0x000000ff
        /*070c*/ 	.word	0x00000068
        /*0710*/ 	.short	0x010a
        /*0712*/ 	.byte	0x15
	.zero		1


	//   ....[95]....
        /*0714*/ 	.word	0x00005d40
        /*0718*/ 	.word	0x000000ff
        /*071c*/ 	.word	0x00000070
        /*0720*/ 	.short	0x010a
        /*0722*/ 	.byte	0x15
	.zero		1


	//   ....[96]....
        /*0724*/ 	.word	0x00005d80
        /*0728*/ 	.word	0x00000000
        /*072c*/ 	.word	0x00000078
        /*0730*/ 	.short	0x010a
        /*0732*/ 	.byte	0xff
	.zero		1


	//   ....[97]....
        /*0734*/ 	.word	0x000060e0
        /*0738*/ 	.word	0x00000003
        /*073c*/ 	.word	0x00000090
        /*0740*/ 	.short	0x010a
        /*0742*/ 	.byte	0xff
	.zero		1


	//   ....[98]....
        /*0744*/ 	.word	0x00006260
        /*0748*/ 	.word	0x00000000
        /*074c*/ 	.word	0x00000000
        /*0750*/ 	.short	0x0101
        /*0752*/ 	.byte	0xff
	.zero		1


	//   ....[99]....
        /*0754*/ 	.word	0x00006d80
        /*0758*/ 	.word	0x000000ff
        /*075c*/ 	.word	0x00000040
        /*0760*/ 	.short	0x010a
        /*0762*/ 	.byte	0x2b
	.zero		1


	//   ....[100]....
        /*0764*/ 	.word	0x00006da0
        /*0768*/ 	.word	0x00000064
        /*076c*/ 	.word	0x000000b0
        /*0770*/ 	.short	0x010a
        /*0772*/ 	.byte	0xff
	.zero		1


	//   ....[101]....
        /*0774*/ 	.word	0x00006e90
        /*0778*/ 	.word	0x000000ff
        /*077c*/ 	.word	0x00000040
        /*0780*/ 	.short	0x010a
        /*0782*/ 	.byte	0x2b
	.zero		1


	//   ....[102]....
        /*0784*/ 	.word	0x00006f80
        /*0788*/ 	.word	0x00000064
        /*078c*/ 	.word	0x000000b0
        /*0790*/ 	.short	0x010a
        /*0792*/ 	.byte	0xff
	.zero		1


	//   ....[103]....
        /*0794*/ 	.word	0x00007aa0
        /*0798*/ 	.word	0x00000000
        /*079c*/ 	.word	0x00000000
        /*07a0*/ 	.short	0x0101
        /*07a2*/ 	.byte	0xff
	.zero		1


	//   ....[104]....
        /*07a4*/ 	.word	0x00007ab0
        /*07a8*/ 	.word	0x00000003
        /*07ac*/ 	.word	0x00000040
        /*07b0*/ 	.short	0x010a
        /*07b2*/ 	.byte	0xff
	.zero		1


	//   ....[105]....
        /*07b4*/ 	.word	0x00007b90
        /*07b8*/ 	.word	0x00000003
        /*07bc*/ 	.word	0x00000040
        /*07c0*/ 	.short	0x010a
        /*07c2*/ 	.byte	0xff
	.zero		1


	//   ....[106]....
        /*07c4*/ 	.word	0x00008750
        /*07c8*/ 	.word	0x0000003d
        /*07cc*/ 	.word	0x00000000
        /*07d0*/ 	.short	0x0101
        /*07d2*/ 	.byte	0xff
	.zero		1


	//   ....[107]....
        /*07d4*/ 	.word	0x00008770
        /*07d8*/ 	.word	0x0000003e
        /*07dc*/ 	.word	0x00000040
        /*07e0*/ 	.short	0x010a
        /*07e2*/ 	.byte	0xff
	.zero		1


	//   ....[108]....
        /*07e4*/ 	.word	0x00008840
        /*07e8*/ 	.word	0x0000003e
        /*07ec*/ 	.word	0x00000040
        /*07f0*/ 	.short	0x010a
        /*07f2*/ 	.byte	0xff
	.zero		1


	//   ....[109]....
        /*07f4*/ 	.word	0x00009400
        /*07f8*/ 	.word	0x0000003d
        /*07fc*/ 	.word	0x00000000
        /*0800*/ 	.short	0x0101
        /*0802*/ 	.byte	0xff
	.zero		1


	//   ....[110]....
        /*0804*/ 	.word	0x00009420
        /*0808*/ 	.word	0x0000003e
        /*080c*/ 	.word	0x00000040
        /*0810*/ 	.short	0x010a
        /*0812*/ 	.byte	0xff
	.zero		1


	//   ....[111]....
        /*0814*/ 	.word	0x000094f0
        /*0818*/ 	.word	0x0000003e
        /*081c*/ 	.word	0x00000040
        /*0820*/ 	.short	0x010a
        /*0822*/ 	.byte	0xff
	.zero		1


	//   ....[112]....
        /*0824*/ 	.word	0x000097c0
        /*0828*/ 	.word	0x00000074
        /*082c*/ 	.word	0x00000000
        /*0830*/ 	.short	0x0101
        /*0832*/ 	.byte	0xff
	.zero		1


	//   ....[113]....
        /*0834*/ 	.word	0x0000a100
        /*0838*/ 	.word	0x00000002
        /*083c*/ 	.word	0x00000000
        /*0840*/ 	.short	0x0101
        /*0842*/ 	.byte	0xff
	.zero		1


	//   ....[114]....
        /*0844*/ 	.word	0x0000a3a0
        /*0848*/ 	.word	0x000000ff
        /*084c*/ 	.word	0x00000000
        /*0850*/ 	.short	0x0101
        /*0852*/ 	.byte	0x06
	.zero		1


	//   ....[115]....
        /*0854*/ 	.word	0x0000a3c0
        /*0858*/ 	.word	0x00000003
        /*085c*/ 	.word	0x00000100
        /*0860*/ 	.short	0x010a
        /*0862*/ 	.byte	0xff
	.zero		1


	//   ....[116]....
        /*0864*/ 	.word	0x0000a420
        /*0868*/ 	.word	0x00000000
        /*086c*/ 	.word	0x00000020
        /*0870*/ 	.short	0x010a
        /*0872*/ 	.byte	0xff
	.zero		1


	//   ....[117]....
        /*0874*/ 	.word	0x0000a480
        /*0878*/ 	.word	0x00000000
        /*087c*/ 	.word	0x00000020
        /*0880*/ 	.short	0x010a
        /*0882*/ 	.byte	0xff
	.zero		1


	//   ....[118]....
        /*0884*/ 	.word	0x0000a4d0
        /*0888*/ 	.word	0x00000003
        /*088c*/ 	.word	0x00000090
        /*0890*/ 	.short	0x010a
        /*0892*/ 	.byte	0xff
	.zero		1


	//   ....[119]....
        /*0894*/ 	.word	0x0000a530
        /*0898*/ 	.word	0x00000000
        /*089c*/ 	.word	0x00000000
        /*08a0*/ 	.short	0x010a
        /*08a2*/ 	.byte	0xff
	.zero		1


	//   ....[120]....
        /*08a4*/ 	.word	0x0000a590
        /*08a8*/ 	.word	0x00000000
        /*08ac*/ 	.word	0x00000000
        /*08b0*/ 	.short	0x010a
        /*08b2*/ 	.byte	0xff
	.zero		1


	//   ....[121]....
        /*08b4*/ 	.word	0x0000a5f0
        /*08b8*/ 	.word	0x00000000
        /*08bc*/ 	.word	0x00000000
        /*08c0*/ 	.short	0x010a
        /*08c2*/ 	.byte	0xff
	.zero		1


	//   ....[122]....
        /*08c4*/ 	.word	0x0000a640
        /*08c8*/ 	.word	0x00000002
        /*08cc*/ 	.word	0x000000f0
        /*08d0*/ 	.short	0x010a
        /*08d2*/ 	.byte	0xff
	.zero		1


	//   ....[123]....
        /*08d4*/ 	.word	0x0000a6a0
        /*08d8*/ 	.word	0x00000002
        /*08dc*/ 	.word	0x000000a0
        /*08e0*/ 	.short	0x010a
        /*08e2*/ 	.byte	0xff
	.zero		1


	//   ....[124]....
        /*08e4*/ 	.word	0x0000a6f0
        /*08e8*/ 	.word	0x00000002
        /*08ec*/ 	.word	0x00000090
        /*08f0*/ 	.short	0x010a
        /*08f2*/ 	.byte	0xff
	.zero		1


	//   ....[125]....
        /*08f4*/ 	.word	0x0000a750
        /*08f8*/ 	.word	0x00000000
        /*08fc*/ 	.word	0x000000a0
        /*0900*/ 	.short	0x010a
        /*0902*/ 	.byte	0xff
	.zero		1


	//   ....[126]....
        /*0904*/ 	.word	0x0000a7b0
        /*0908*/ 	.word	0x00000000
        /*090c*/ 	.word	0x00000008
        /*0910*/ 	.short	0x010a
        /*0912*/ 	.byte	0xff
	.zero		1


	//   ....[127]....
        /*0914*/ 	.word	0x0000a8a0
        /*0918*/ 	.word	0x00000000
        /*091c*/ 	.word	0x00000008
        /*0920*/ 	.short	0x010a
        /*0922*/ 	.byte	0xff
	.zero		1


	//   ....[128]....
        /*0924*/ 	.word	0x0000a8f0
        /*0928*/ 	.word	0x00000000
        /*092c*/ 	.word	0x00000090
        /*0930*/ 	.short	0x010a
        /*0932*/ 	.byte	0xff
	.zero		1


	//   ....[129]....
        /*0934*/ 	.word	0x0000a950
        /*0938*/ 	.word	0x00000000
        /*093c*/ 	.word	0x000000d0
        /*0940*/ 	.short	0x010a
        /*0942*/ 	.byte	0xff
	.zero		1


	//   ....[130]....
        /*0944*/ 	.word	0x0000a9b0
        /*0948*/ 	.word	0x00000000
        /*094c*/ 	.word	0x00000000
        /*0950*/ 	.short	0x010a
        /*0952*/ 	.byte	0xff
	.zero		1


	//   ....[131]....
        /*0954*/ 	.word	0x0000aa10
        /*0958*/ 	.word	0x00000000
        /*095c*/ 	.word	0x00000000
        /*0960*/ 	.short	0x010a
        /*0962*/ 	.byte	0xff
	.zero		1


	//   ....[132]....
        /*0964*/ 	.word	0x0000aa70
        /*0968*/ 	.word	0x00000000
        /*096c*/ 	.word	0x00000000
        /*0970*/ 	.short	0x010a
        /*0972*/ 	.byte	0xff
	.zero		1


	//   ....[133]....
        /*0974*/ 	.word	0x0000aad0
        /*0978*/ 	.word	0x00000000
        /*097c*/ 	.word	0x00000000
        /*0980*/ 	.short	0x010a
        /*0982*/ 	.byte	0xff
	.zero		1


	//   ....[134]....
        /*0984*/ 	.word	0x0000ab30
        /*0988*/ 	.word	0x00000000
        /*098c*/ 	.word	0x00000110
        /*0990*/ 	.short	0x010a
        /*0992*/ 	.byte	0xff
	.zero		1


	//   ....[135]....
        /*0994*/ 	.word	0x0000ab80
        /*0998*/ 	.word	0x0000000c
        /*099c*/ 	.word	0x00000090
        /*09a0*/ 	.short	0x010a
        /*09a2*/ 	.byte	0xff
	.zero		1


	//   ....[136]....
        /*09a4*/ 	.word	0x0000abe0
        /*09a8*/ 	.word	0x00000000
        /*09ac*/ 	.word	0x00000088
        /*09b0*/ 	.short	0x010a
        /*09b2*/ 	.byte	0xff
	.zero		1


	//   ....[137]....
        /*09b4*/ 	.word	0x0000ac40
        /*09b8*/ 	.word	0x00000000
        /*09bc*/ 	.word	0x00000060
        /*09c0*/ 	.short	0x010a
        /*09c2*/ 	.byte	0xff
	.zero		1


	//   ....[138]....
        /*09c4*/ 	.word	0x0000aca0
        /*09c8*/ 	.word	0x00000000
        /*09cc*/ 	.word	0x00000068
        /*09d0*/ 	.short	0x010a
        /*09d2*/ 	.byte	0xff
	.zero		1


	//   ....[139]....
        /*09d4*/ 	.word	0x0000ad00
        /*09d8*/ 	.word	0x00000000
        /*09dc*/ 	.word	0x00000070
        /*09e0*/ 	.short	0x010a
        /*09e2*/ 	.byte	0xff
	.zero		1


	//   ....[140]....
        /*09e4*/ 	.word	0x0000ad60
        /*09e8*/ 	.word	0x00000000
        /*09ec*/ 	.word	0x00000078
        /*09f0*/ 	.short	0x010a
        /*09f2*/ 	.byte	0xff
	.zero		1


	//   ....[141]....
        /*09f4*/ 	.word	0x0000adc0
        /*09f8*/ 	.word	0x00000000
        /*09fc*/ 	.word	0x00000060
        /*0a00*/ 	.short	0x010a
        /*0a02*/ 	.byte	0xff
	.zero		1


	//   ....[142]....
        /*0a04*/ 	.word	0x0000ae20
        /*0a08*/ 	.word	0x00000000
        /*0a0c*/ 	.word	0x00000068
        /*0a10*/ 	.short	0x010a
        /*0a12*/ 	.byte	0xff
	.zero		1


	//   ....[143]....
        /*0a14*/ 	.word	0x0000ae80
        /*0a18*/ 	.word	0x00000000
        /*0a1c*/ 	.word	0x00000070
        /*0a20*/ 	.short	0x010a
        /*0a22*/ 	.byte	0xff
	.zero		1


	//   ....[144]....
        /*0a24*/ 	.word	0x0000aed0
        /*0a28*/ 	.word	0x00000003
        /*0a2c*/ 	.word	0x00000090
        /*0a30*/ 	.short	0x010a
        /*0a32*/ 	.byte	0xff
	.zero		1


	//   ....[145]....
        /*0a34*/ 	.word	0x0000af30
        /*0a38*/ 	.word	0x00000000
        /*0a3c*/ 	.word	0x00000040
        /*0a40*/ 	.short	0x010a
        /*0a42*/ 	.byte	0xff
	.zero		1


	//   ....[146]....
        /*0a44*/ 	.word	0x0000af80
        /*0a48*/ 	.word	0x00000064
        /*0a4c*/ 	.word	0x000000b0
        /*0a50*/ 	.short	0x010a
        /*0a52*/ 	.byte	0xff
	.zero		1


	//   ....[147]....
        /*0a54*/ 	.word	0x0000afd0
        /*0a58*/ 	.word	0x00000003
        /*0a5c*/ 	.word	0x00000040
        /*0a60*/ 	.short	0x010a
        /*0a62*/ 	.byte	0xff
	.zero		1


	//   ....[148]....
        /*0a64*/ 	.word	0x0000b020
        /*0a68*/ 	.word	0x0000003e
        /*0a6c*/ 	.word	0x00000040
        /*0a70*/ 	.short	0x010a
        /*0a72*/ 	.byte	0xff
	.zero		1


	//   ....[149]....
        /*0a74*/ 	.word	0x0000b070
        /*0a78*/ 	.word	0x0000003e
        /*0a7c*/ 	.word	0x00000040
        /*0a80*/ 	.short	0x010a
        /*0a82*/ 	.byte	0xff
	.zero		1


	//----- nvinfo : EIATTR_NUM_MBARRIERS
	.align		4
.L_47:
        /*0a84*/ 	.byte	0x03, 0x38
        /*0a86*/ 	.short	0x0023


	//----- nvinfo : EIATTR_EXIT_INSTR_OFFSETS
	.align		4
        /*0a88*/ 	.byte	0x04, 0x1c
        /*0a8a*/ 	.short	(.L_49 - .L_48)


	//   ....[0]....
.L_48:
        /*0a8c*/ 	.word	0x00003030


	//   ....[1]....
        /*0a90*/ 	.word	0x00003520


	//   ....[2]....
        /*0a94*/ 	.word	0x00003580


	//   ....[3]....
        /*0a98*/ 	.word	0x00004ac0


	//   ....[4]....
        /*0a9c*/ 	.word	0x00005db0


	//   ....[5]....
        /*0aa0*/ 	.word	0x00005df0


	//   ....[6]....
        /*0aa4*/ 	.word	0x0000a2a0


	//   ....[7]....
        /*0aa8*/ 	.word	0x0000a310


	//   ....[8]....
        /*0aac*/ 	.word	0x0000a340


	//   ....[9]....
        /*0ab0*/ 	.word	0x0000a3b0


	//----- nvinfo : EIATTR_MAX_THREADS
	.align		4
.L_49:
        /*0ab4*/ 	.byte	0x04, 0x05
        /*0ab6*/ 	.short	(.L_51 - .L_50)
.L_50:
        /*0ab8*/ 	.word	0x00000100
        /*0abc*/ 	.word	0x00000001
        /*0ac0*/ 	.word	0x00000001


	//----- nvinfo : EIATTR_CRS_STACK_SIZE
	.align		4
.L_51:
        /*0ac4*/ 	.byte	0x04, 0x1e
        /*0ac6*/ 	.short	(.L_53 - .L_52)
.L_52:
        /*0ac8*/ 	.word	0x00000000


	//----- nvinfo : EIATTR_CBANK_PARAM_SIZE
	.align		4
.L_53:
        /*0acc*/ 	.byte	0x03, 0x19
        /*0ace*/ 	.short	0x0800


	//----- nvinfo : EIATTR_PARAM_CBANK
	.align		4
        /*0ad0*/ 	.byte	0x04, 0x0a
        /*0ad2*/ 	.short	(.L_55 - .L_54)
	.align		4
.L_54:
        /*0ad4*/ 	.word	index@(.nv.constant0._ZN7cutlass13device_kernelINS_4gemm6kernel13GemmUniversalIN4cute5tupleIJiiiiEEENS1_10collective13CollectiveMmaINS1_35MainloopSm100TmaUmmaWarpSpecializedILi4ELi2ELi4ENS5_IJNS4_1CILi4EEESB_NSA_ILi1EEEEEEEENS5_IJNSA_ILi128EEENSA_ILi256EEESF_EEENS_6half_tENS5_IJlSC_lEEESI_SJ_NS4_8TiledMMAINS4_8MMA_AtomIJNS4_26SM100_MMA_F16BF16_2x1SM_SSISI_SI_fLi128ELi256ELNS4_4UMMA5MajorE0ELSO_0ELNSN_7ScaleInE0ELSP_0EEEEEENS4_6LayoutINS5_IJSC_SC_SC_EEENS5_IJNSA_ILi0EEESU_SU_EEEEENS5_IJNS4_10UnderscoreESX_SX_EEEEENS4_28SM100_TMA_2SM_LOAD_MULTICASTENS4_14ComposedLayoutINS4_7SwizzleILi3ELi4ELi3EEENS4_18smem_ptr_flag_bitsILi16EEENSS_INS5_IJNSA_ILi8EEENSA_ILi64EEEEEENS5_IJS17_SC_EEEEEEEvNS4_8identityES10_S1B_vS1C_EENS_8epilogue10collective18CollectiveEpilogueINS1E_23Sm100TmaWarpSpecializedILi4ELi2ELi32ELb1ELb0EEEJNS5_IJS17_SG_SF_EEENS5_IJNSS_IS17_SC_EENSS_INS5_IJNSA_ILi32EEENSA_ILi2EEEEEENS5_IJSC_SF_EEEEEEEESI_SJ_SI_SJ_NS1E_6fusion15FusionCallbacksIS1I_NS1R_17LinearCombinationISI_fSI_fLNS_15FloatRoundStyleE2EEES1J_S1Q_JEEENS4_5SM1004TMEM4LOAD26SM100_TMEM_LOAD_32dp32b32xENS4_13SM90_TMA_LOADENS11_INS12_ILi2ELi4ELi3EEES15_NSS_INS5_IJS16_S1L_EEENS5_IJS1L_SC_EEEEEEENS4_39AutoVectorizingCopyWithAssumedAlignmentILi128EEENS4_14SM90_TMA_STOREES26_S28_S28_EEEvvEEEEvNT_6ParamsE)
        /*0ad8*/ 	.short	0x0380
        /*0ada*/ 	.short	0x0800


	//----- nvinfo : EIATTR_SW_WAR
	.align		4
.L_55:
        /*0adc*/ 	.byte	0x04, 0x36
        /*0ade*/ 	.short	(.L_57 - .L_56)
.L_56:
        /*0ae0*/ 	.word	0x00000008
.L_57:


//--------------------- .nv.callgraph             --------------------------
	.section	.nv.callgraph,"",@"SHT_CUDA_CALLGRAPH"
	.align	4
	.sectionentsize	8
	.align		4
        /*0000*/ 	.word	0x00000000
	.align		4
        /*0004*/ 	.word	0xffffffff
	.align		4
        /*0008*/ 	.word	index@(_ZN7cutlass13device_kernelINS_4gemm6kernel13GemmUniversalIN4cute5tupleIJiiiiEEENS1_10collective13CollectiveMmaINS1_35MainloopSm100TmaUmmaWarpSpecializedILi4ELi2ELi4ENS5_IJNS4_1CILi4EEESB_NSA_ILi1EEEEEEEENS5_IJNSA_ILi128EEENSA_ILi256EEESF_EEENS_6half_tENS5_IJlSC_lEEESI_SJ_NS4_8TiledMMAINS4_8MMA_AtomIJNS4_26SM100_MMA_F16BF16_2x1SM_SSISI_SI_fLi128ELi256ELNS4_4UMMA5MajorE0ELSO_0ELNSN_7ScaleInE0ELSP_0EEEEEENS4_6LayoutINS5_IJSC_SC_SC_EEENS5_IJNSA_ILi0EEESU_SU_EEEEENS5_IJNS4_10UnderscoreESX_SX_EEEEENS4_28SM100_TMA_2SM_LOAD_MULTICASTENS4_14ComposedLayoutINS4_7SwizzleILi3ELi4ELi3EEENS4_18smem_ptr_flag_bitsILi16EEENSS_INS5_IJNSA_ILi8EEENSA_ILi64EEEEEENS5_IJS17_SC_EEEEEEEvNS4_8identityES10_S1B_vS1C_EENS_8epilogue10collective18CollectiveEpilogueINS1E_23Sm100TmaWarpSpecializedILi4ELi2ELi32ELb1ELb0EEEJNS5_IJS17_SG_SF_EEENS5_IJNSS_IS17_SC_EENSS_INS5_IJNSA_ILi32EEENSA_ILi2EEEEEENS5_IJSC_SF_EEEEEEEESI_SJ_SI_SJ_NS1E_6fusion15FusionCallbacksIS1I_NS1R_17LinearCombinationISI_fSI_fLNS_15FloatRoundStyleE2EEES1J_S1Q_JEEENS4_5SM1004TMEM4LOAD26SM100_TMEM_LOAD_32dp32b32xENS4_13SM90_TMA_LOADENS11_INS12_ILi2ELi4ELi3EEES15_NSS_INS5_IJS16_S1L_EEENS5_IJS1L_SC_EEEEEEENS4_39AutoVectorizingCopyWithAssumedAlignmentILi128EEENS4_14SM90_TMA_STOREES26_S28_S28_EEEvvEEEEvNT_6ParamsE)
	.align		4
        /*000c*/ 	.word	index@(__assertfail)
	.align		4
        /*0010*/ 	.word	0x00000000
	.align		4
        /*0014*/ 	.word	0xfffffffe
	.align		4
        /*0018*/ 	.word	0x00000000
	.align		4
        /*001c*/ 	.word	0xfffffffd
	.align		4
        /*0020*/ 	.word	0x00000000
	.align		4
        /*0024*/ 	.word	0xfffffffc


//--------------------- .nv.constant4             --------------------------
	.section	.nv.constant4,"a",@progbits
	.align	8
	.align		8
.nv.constant4:
        /*0000*/ 	.dword	__assertfail
	.align		8
        /*0008*/ 	.dword	__unnamed_1
	.align		8
        /*0010*/ 	.dword	__unnamed_2
	.align		8
        /*0018*/ 	.dword	_ZN40_INTERNAL_95f7cf34_4_k_cu_5083b26a_167734cuda3std3__45__cpo5beginE
	.align		8
        /*0020*/ 	.dword	_ZN40_INTERNAL_95f7cf34_4_k_cu_5083b26a_167734cuda3std3__45__cpo3endE
	.align		8
        /*0028*/ 	.dword	_ZN40_INTERNAL_95f7cf34_4_k_cu_5083b26a_167734cuda3std3__45__cpo6cbeginE
	.align		8
        /*0030*/ 	.dword	_ZN40_INTERNAL_95f7cf34_4_k_cu_5083b26a_167734cuda3std3__45__cpo4cendE
	.align		8
        /*0038*/ 	.dword	_ZN40_INTERNAL_95f7cf34_4_k_cu_5083b26a_167734cuda3std3__442_GLOBAL__N__95f7cf34_4_k_cu_5083b26a_167736ignoreE
	.align		8
        /*0040*/ 	.dword	_ZN40_INTERNAL_95f7cf34_4_k_cu_5083b26a_167734cuda3std3__419piecewise_constructE
	.align		8
        /*0048*/ 	.dword	_ZN40_INTERNAL_95f7cf34_4_k_cu_5083b26a_167734cuda3std3__48in_placeE
	.align		8
        /*0050*/ 	.dword	_ZN40_INTERNAL_95f7cf34_4_k_cu_5083b26a_167734cuda3std6ranges3__45__cpo4swapE
	.align		8
        /*0058*/ 	.dword	_ZN40_INTERNAL_95f7cf34_4_k_cu_5083b26a_167734cuda3std6ranges3__45__cpo9iter_moveE
	.align		8
        /*0060*/ 	.dword	_ZN40_INTERNAL_95f7cf34_4_k_cu_5083b26a_167734cute7productE
	.align		8
        /*0068*/ 	.dword	_ZN40_INTERNAL_95f7cf34_4_k_cu_5083b26a_167734cute1_E
	.align		8
        /*0070*/ 	.dword	$str$25
	.align		8
        /*0078*/ 	.dword	$str$26
	.align		8
        /*0080*/ 	.dword	$str$27
	.align		8
        /*0088*/ 	.dword	$str$28


//--------------------- .text._ZN7cutlass13device_kernelINS_4gemm6kernel13GemmUniversalIN4cute5tupleIJiiiiEEENS1_10collective13CollectiveMmaINS1_35MainloopSm100TmaUmmaWarpSpecializedILi4ELi2ELi4ENS5_IJNS4_1CILi4EEESB_NSA_ILi1EEEEEEEENS5_IJNSA_ILi128EEENSA_ILi256EEESF_EEENS_6half_tENS5_IJlSC_lEEESI_SJ_NS4_8TiledMMAINS4_8MMA_AtomIJNS4_26SM100_MMA_F16BF16_2x1SM_SSISI_SI_fLi128ELi256ELNS4_4UMMA5MajorE0ELSO_0ELNSN_7ScaleInE0ELSP_0EEEEEENS4_6LayoutINS5_IJSC_SC_SC_EEENS5_IJNSA_ILi0EEESU_SU_EEEEENS5_IJNS4_10UnderscoreESX_SX_EEEEENS4_28SM100_TMA_2SM_LOAD_MULTICASTENS4_14ComposedLayoutINS4_7SwizzleILi3ELi4ELi3EEENS4_18smem_ptr_flag_bitsILi16EEENSS_INS5_IJNSA_ILi8EEENSA_ILi64EEEEEENS5_IJS17_SC_EEEEEEEvNS4_8identityES10_S1B_vS1C_EENS_8epilogue10collective18CollectiveEpilogueINS1E_23Sm100TmaWarpSpecializedILi4ELi2ELi32ELb1ELb0EEEJNS5_IJS17_SG_SF_EEENS5_IJNSS_IS17_SC_EENSS_INS5_IJNSA_ILi32EEENSA_ILi2EEEEEENS5_IJSC_SF_EEEEEEEESI_SJ_SI_SJ_NS1E_6fusion15FusionCallbacksIS1I_NS1R_17LinearCombinationISI_fSI_fLNS_15FloatRoundStyleE2EEES1J_S1Q_JEEENS4_5SM1004TMEM4LOAD26SM100_TMEM_LOAD_32dp32b32xENS4_13SM90_TMA_LOADENS11_INS12_ILi2ELi4ELi3EEES15_NSS_INS5_IJS16_S1L_EEENS5_IJS1L_SC_EEEEEEENS4_39AutoVectorizingCopyWithAssumedAlignmentILi128EEENS4_14SM90_TMA_STOREES26_S28_S28_EEEvvEEEEvNT_6ParamsE --------------------------
	.section	.text._ZN7cutlass13device_kernelINS_4gemm6kernel13GemmUniversalIN4cute5tupleIJiiiiEEENS1_10collective13CollectiveMmaINS1_35MainloopSm100TmaUmmaWarpSpecializedILi4ELi2ELi4ENS5_IJNS4_1CILi4EEESB_NSA_ILi1EEEEEEEENS5_IJNSA_ILi128EEENSA_ILi256EEESF_EEENS_6half_tENS5_IJlSC_lEEESI_SJ_NS4_8TiledMMAINS4_8MMA_AtomIJNS4_26SM100_MMA_F16BF16_2x1SM_SSISI_SI_fLi128ELi256ELNS4_4UMMA5MajorE0ELSO_0ELNSN_7ScaleInE0ELSP_0EEEEEENS4_6LayoutINS5_IJSC_SC_SC_EEENS5_IJNSA_ILi0EEESU_SU_EEEEENS5_IJNS4_10UnderscoreESX_SX_EEEEENS4_28SM100_TMA_2SM_LOAD_MULTICASTENS4_14ComposedLayoutINS4_7SwizzleILi3ELi4ELi3EEENS4_18smem_ptr_flag_bitsILi16EEENSS_INS5_IJNSA_ILi8EEENSA_ILi64EEEEEENS5_IJS17_SC_EEEEEEEvNS4_8identityES10_S1B_vS1C_EENS_8epilogue10collective18CollectiveEpilogueINS1E_23Sm100TmaWarpSpecializedILi4ELi2ELi32ELb1ELb0EEEJNS5_IJS17_SG_SF_EEENS5_IJNSS_IS17_SC_EENSS_INS5_IJNSA_ILi32EEENSA_ILi2EEEEEENS5_IJSC_SF_EEEEEEEESI_SJ_SI_SJ_NS1E_6fusion15FusionCallbacksIS1I_NS1R_17LinearCombinationISI_fSI_fLNS_15FloatRoundStyleE2EEES1J_S1Q_JEEENS4_5SM1004TMEM4LOAD26SM100_TMEM_LOAD_32dp32b32xENS4_13SM90_TMA_LOADENS11_INS12_ILi2ELi4ELi3EEES15_NSS_INS5_IJS16_S1L_EEENS5_IJS1L_SC_EEEEEEENS4_39AutoVectorizingCopyWithAssumedAlignmentILi128EEENS4_14SM90_TMA_STOREES26_S28_S28_EEEvvEEEEvNT_6ParamsE,"ax",@progbits
	.align	128
.text._ZN7cutlass13device_kernelINS_4gemm6kernel13GemmUniversalIN4cute5tupleIJiiiiEEENS1_10collective13CollectiveMmaINS1_35MainloopSm100TmaUmmaWarpSpecializedILi4ELi2ELi4ENS5_IJNS4_1CILi4EEESB_NSA_ILi1EEEEEEEENS5_IJNSA_ILi128EEENSA_ILi256EEESF_EEENS_6half_tENS5_IJlSC_lEEESI_SJ_NS4_8TiledMMAINS4_8MMA_AtomIJNS4_26SM100_MMA_F16BF16_2x1SM_SSISI_SI_fLi128ELi256ELNS4_4UMMA5MajorE0ELSO_0ELNSN_7ScaleInE0ELSP_0EEEEEENS4_6LayoutINS5_IJSC_SC_SC_EEENS5_IJNSA_ILi0EEESU_SU_EEEEENS5_IJNS4_10UnderscoreESX_SX_EEEEENS4_28SM100_TMA_2SM_LOAD_MULTICASTENS4_14ComposedLayoutINS4_7SwizzleILi3ELi4ELi3EEENS4_18smem_ptr_flag_bitsILi16EEENSS_INS5_IJNSA_ILi8EEENSA_ILi64EEEEEENS5_IJS17_SC_EEEEEEEvNS4_8identityES10_S1B_vS1C_EENS_8epilogue10collective18CollectiveEpilogueINS1E_23Sm100TmaWarpSpecializedILi4ELi2ELi32ELb1ELb0EEEJNS5_IJS17_SG_SF_EEENS5_IJNSS_IS17_SC_EENSS_INS5_IJNSA_ILi32EEENSA_ILi2EEEEEENS5_IJSC_SF_EEEEEEEESI_SJ_SI_SJ_NS1E_6fusion15FusionCallbacksIS1I_NS1R_17LinearCombinationISI_fSI_fLNS_15FloatRoundStyleE2EEES1J_S1Q_JEEENS4_5SM1004TMEM4LOAD26SM100_TMEM_LOAD_32dp32b32xENS4_13SM90_TMA_LOADENS11_INS12_ILi2ELi4ELi3EEES15_NSS_INS5_IJS16_S1L_EEENS5_IJS1L_SC_EEEEEEENS4_39AutoVectorizingCopyWithAssumedAlignmentILi128EEENS4_14SM90_TMA_STOREES26_S28_S28_EEEvvEEEEvNT_6ParamsE:
        .type           _ZN7cutlass13device_kernelINS_4gemm6kernel13GemmUniversalIN4cute5tupleIJiiiiEEENS1_10collective13CollectiveMmaINS1_35MainloopSm100TmaUmmaWarpSpecializedILi4ELi2ELi4ENS5_IJNS4_1CILi4EEESB_NSA_ILi1EEEEEEEENS5_IJNSA_ILi128EEENSA_ILi256EEESF_EEENS_6half_tENS5_IJlSC_lEEESI_SJ_NS4_8TiledMMAINS4_8MMA_AtomIJNS4_26SM100_MMA_F16BF16_2x1SM_SSISI_SI_fLi128ELi256ELNS4_4UMMA5MajorE0ELSO_0ELNSN_7ScaleInE0ELSP_0EEEEEENS4_6LayoutINS5_IJSC_SC_SC_EEENS5_IJNSA_ILi0EEESU_SU_EEEEENS5_IJNS4_10UnderscoreESX_SX_EEEEENS4_28SM100_TMA_2SM_LOAD_MULTICASTENS4_14ComposedLayoutINS4_7SwizzleILi3ELi4ELi3EEENS4_18smem_ptr_flag_bitsILi16EEENSS_INS5_IJNSA_ILi8EEENSA_ILi64EEEEEENS5_IJS17_SC_EEEEEEEvNS4_8identityES10_S1B_vS1C_EENS_8epilogue10collective18CollectiveEpilogueINS1E_23Sm100TmaWarpSpecializedILi4ELi2ELi32ELb1ELb0EEEJNS5_IJS17_SG_SF_EEENS5_IJNSS_IS17_SC_EENSS_INS5_IJNSA_ILi32EEENSA_ILi2EEEEEENS5_IJSC_SF_EEEEEEEESI_SJ_SI_SJ_NS1E_6fusion15FusionCallbacksIS1I_NS1R_17LinearCombinationISI_fSI_fLNS_15FloatRoundStyleE2EEES1J_S1Q_JEEENS4_5SM1004TMEM4LOAD26SM100_TMEM_LOAD_32dp32b32xENS4_13SM90_TMA_LOADENS11_INS12_ILi2ELi4ELi3EEES15_NSS_INS5_IJS16_S1L_EEENS5_IJS1L_SC_EEEEEEENS4_39AutoVectorizingCopyWithAssumedAlignmentILi128EEENS4_14SM90_TMA_STOREES26_S28_S28_EEEvvEEEEvNT_6ParamsE,@function
        .size           _ZN7cutlass13device_kernelINS_4gemm6kernel13GemmUniversalIN4cute5tupleIJiiiiEEENS1_10collective13CollectiveMmaINS1_35MainloopSm100TmaUmmaWarpSpecializedILi4ELi2ELi4ENS5_IJNS4_1CILi4EEESB_NSA_ILi1EEEEEEEENS5_IJNSA_ILi128EEENSA_ILi256EEESF_EEENS_6half_tENS5_IJlSC_lEEESI_SJ_NS4_8TiledMMAINS4_8MMA_AtomIJNS4_26SM100_MMA_F16BF16_2x1SM_SSISI_SI_fLi128ELi256ELNS4_4UMMA5MajorE0ELSO_0ELNSN_7ScaleInE0ELSP_0EEEEEENS4_6LayoutINS5_IJSC_SC_SC_EEENS5_IJNSA_ILi0EEESU_SU_EEEEENS5_IJNS4_10UnderscoreESX_SX_EEEEENS4_28SM100_TMA_2SM_LOAD_MULTICASTENS4_14ComposedLayoutINS4_7SwizzleILi3ELi4ELi3EEENS4_18smem_ptr_flag_bitsILi16EEENSS_INS5_IJNSA_ILi8EEENSA_ILi64EEEEEENS5_IJS17_SC_EEEEEEEvNS4_8identityES10_S1B_vS1C_EENS_8epilogue10collective18CollectiveEpilogueINS1E_23Sm100TmaWarpSpecializedILi4ELi2ELi32ELb1ELb0EEEJNS5_IJS17_SG_SF_EEENS5_IJNSS_IS17_SC_EENSS_INS5_IJNSA_ILi32EEENSA_ILi2EEEEEENS5_IJSC_SF_EEEEEEEESI_SJ_SI_SJ_NS1E_6fusion15FusionCallbacksIS1I_NS1R_17LinearCombinationISI_fSI_fLNS_15FloatRoundStyleE2EEES1J_S1Q_JEEENS4_5SM1004TMEM4LOAD26SM100_TMEM_LOAD_32dp32b32xENS4_13SM90_TMA_LOADENS11_INS12_ILi2ELi4ELi3EEES15_NSS_INS5_IJS16_S1L_EEENS5_IJS1L_SC_EEEEEEENS4_39AutoVectorizingCopyWithAssumedAlignmentILi128EEENS4_14SM90_TMA_STOREES26_S28_S28_EEEvvEEEEvNT_6ParamsE,(.L_x_201 - _ZN7cutlass13device_kernelINS_4gemm6kernel13GemmUniversalIN4cute5tupleIJiiiiEEENS1_10collective13CollectiveMmaINS1_35MainloopSm100TmaUmmaWarpSpecializedILi4ELi2ELi4ENS5_IJNS4_1CILi4EEESB_NSA_ILi1EEEEEEEENS5_IJNSA_ILi128EEENSA_ILi256EEESF_EEENS_6half_tENS5_IJlSC_lEEESI_SJ_NS4_8TiledMMAINS4_8MMA_AtomIJNS4_26SM100_MMA_F16BF16_2x1SM_SSISI_SI_fLi128ELi256ELNS4_4UMMA5MajorE0ELSO_0ELNSN_7ScaleInE0ELSP_0EEEEEENS4_6LayoutINS5_IJSC_SC_SC_EEENS5_IJNSA_ILi0EEESU_SU_EEEEENS5_IJNS4_10UnderscoreESX_SX_EEEEENS4_28SM100_TMA_2SM_LOAD_MULTICASTENS4_14ComposedLayoutINS4_7SwizzleILi3ELi4ELi3EEENS4_18smem_ptr_flag_bitsILi16EEENSS_INS5_IJNSA_ILi8EEENSA_ILi64EEEEEENS5_IJS17_SC_EEEEEEEvNS4_8identityES10_S1B_vS1C_EENS_8epilogue10collective18CollectiveEpilogueINS1E_23Sm100TmaWarpSpecializedILi4ELi2ELi32ELb1ELb0EEEJNS5_IJS17_SG_SF_EEENS5_IJNSS_IS17_SC_EENSS_INS5_IJNSA_ILi32EEENSA_ILi2EEEEEENS5_IJSC_SF_EEEEEEEESI_SJ_SI_SJ_NS1E_6fusion15FusionCallbacksIS1I_NS1R_17LinearCombinationISI_fSI_fLNS_15FloatRoundStyleE2EEES1J_S1Q_JEEENS4_5SM1004TMEM4LOAD26SM100_TMEM_LOAD_32dp32b32xENS4_13SM90_TMA_LOADENS11_INS12_ILi2ELi4ELi3EEES15_NSS_INS5_IJS16_S1L_EEENS5_IJS1L_SC_EEEEEEENS4_39AutoVectorizingCopyWithAssumedAlignmentILi128EEENS4_14SM90_TMA_STOREES26_S28_S28_EEEvvEEEEvNT_6ParamsE)
        .other          _ZN7cutlass13device_kernelINS_4gemm6kernel13GemmUniversalIN4cute5tupleIJiiiiEEENS1_10collective13CollectiveMmaINS1_35MainloopSm100TmaUmmaWarpSpecializedILi4ELi2ELi4ENS5_IJNS4_1CILi4EEESB_NSA_ILi1EEEEEEEENS5_IJNSA_ILi128EEENSA_ILi256EEESF_EEENS_6half_tENS5_IJlSC_lEEESI_SJ_NS4_8TiledMMAINS4_8MMA_AtomIJNS4_26SM100_MMA_F16BF16_2x1SM_SSISI_SI_fLi128ELi256ELNS4_4UMMA5MajorE0ELSO_0ELNSN_7ScaleInE0ELSP_0EEEEEENS4_6LayoutINS5_IJSC_SC_SC_EEENS5_IJNSA_ILi0EEESU_SU_EEEEENS5_IJNS4_10UnderscoreESX_SX_EEEEENS4_28SM100_TMA_2SM_LOAD_MULTICASTENS4_14ComposedLayoutINS4_7SwizzleILi3ELi4ELi3EEENS4_18smem_ptr_flag_bitsILi16EEENSS_INS5_IJNSA_ILi8EEENSA_ILi64EEEEEENS5_IJS17_SC_EEEEEEEvNS4_8identityES10_S1B_vS1C_EENS_8epilogue10collective18CollectiveEpilogueINS1E_23Sm100TmaWarpSpecializedILi4ELi2ELi32ELb1ELb0EEEJNS5_IJS17_SG_SF_EEENS5_IJNSS_IS17_SC_EENSS_INS5_IJNSA_ILi32EEENSA_ILi2EEEEEENS5_IJSC_SF_EEEEEEEESI_SJ_SI_SJ_NS1E_6fusion15FusionCallbacksIS1I_NS1R_17LinearCombinationISI_fSI_fLNS_15FloatRoundStyleE2EEES1J_S1Q_JEEENS4_5SM1004TMEM4LOAD26SM100_TMEM_LOAD_32dp32b32xENS4_13SM90_TMA_LOADENS11_INS12_ILi2ELi4ELi3EEES15_NSS_INS5_IJS16_S1L_EEENS5_IJS1L_SC_EEEEEEENS4_39AutoVectorizingCopyWithAssumedAlignmentILi128EEENS4_14SM90_TMA_STOREES26_S28_S28_EEEvvEEEEvNT_6ParamsE,@"STO_CUDA_ENTRY STV_DEFAULT"
_ZN7cutlass13device_kernelINS_4gemm6kernel13GemmUniversalIN4cute5tupleIJiiiiEEENS1_10collective13CollectiveMmaINS1_35MainloopSm100TmaUmmaWarpSpecializedILi4ELi2ELi4ENS5_IJNS4_1CILi4EEESB_NSA_ILi1EEEEEEEENS5_IJNSA_ILi128EEENSA_ILi256EEESF_EEENS_6half_tENS5_IJlSC_lEEESI_SJ_NS4_8TiledMMAINS4_8MMA_AtomIJNS4_26SM100_MMA_F16BF16_2x1SM_SSISI_SI_fLi128ELi256ELNS4_4UMMA5MajorE0ELSO_0ELNSN_7ScaleInE0ELSP_0EEEEEENS4_6LayoutINS5_IJSC_SC_SC_EEENS5_IJNSA_ILi0EEESU_SU_EEEEENS5_IJNS4_10UnderscoreESX_SX_EEEEENS4_28SM100_TMA_2SM_LOAD_MULTICASTENS4_14ComposedLayoutINS4_7SwizzleILi3ELi4ELi3EEENS4_18smem_ptr_flag_bitsILi16EEENSS_INS5_IJNSA_ILi8EEENSA_ILi64EEEEEENS5_IJS17_SC_EEEEEEEvNS4_8identityES10_S1B_vS1C_EENS_8epilogue10collective18CollectiveEpilogueINS1E_23Sm100TmaWarpSpecializedILi4ELi2ELi32ELb1ELb0EEEJNS5_IJS17_SG_SF_EEENS5_IJNSS_IS17_SC_EENSS_INS5_IJNSA_ILi32EEENSA_ILi2EEEEEENS5_IJSC_SF_EEEEEEEESI_SJ_SI_SJ_NS1E_6fusion15FusionCallbacksIS1I_NS1R_17LinearCombinationISI_fSI_fLNS_15FloatRoundStyleE2EEES1J_S1Q_JEEENS4_5SM1004TMEM4LOAD26SM100_TMEM_LOAD_32dp32b32xENS4_13SM90_TMA_LOADENS11_INS12_ILi2ELi4ELi3EEES15_NSS_INS5_IJS16_S1L_EEENS5_IJS1L_SC_EEEEEEENS4_39AutoVectorizingCopyWithAssumedAlignmentILi128EEENS4_14SM90_TMA_STOREES26_S28_S28_EEEvvEEEEvNT_6ParamsE:
[----:B------:R-:W1:Y:S01]  /*0000*/  LDC R1, c[0x0][0x37c] ;  /* 0x0000df00ff017b82 */ /* 0x000e620000000800 */
[----:B------:R-:W2:Y:S01]  /*0010*/  S2R R97, SR_TID.X ;  /* 0x0000000000617919 */ /* 0x000ea20000002100 */
[----:B------:R-:W3:Y:S06]  /*0020*/  LDCU.64 UR8, c[0x0][0x890] ;  /* 0x00011200ff0877ac */ /* 0x000eec0008000a00 */
[----:B------:R-:W4:Y:S01]  /*0030*/  S2UR UR52, SR_CgaCtaId ;  /* 0x00000000003479c3 */ /* 0x000f220000008800 */
[----:B------:R-:W-:Y:S02]  /*0040*/  PRMT R84, RZ, 0x7610, R84 ;  /* 0x00007610ff547816 */ /* 0x000fe40000000054 */
[----:B------:R-:W-:-:S02]  /*0050*/  ELECT P0, URZ, PT ;  /* 0x0000000000ff782f */ /* 0x000fc40003800000 */
[----:B---3--:R-:W-:-:S04]  /*0060*/  ISETP.NE.U32.AND P1, PT, RZ, UR8, PT ;  /* 0x00000008ff007c0c */ /* 0x008fc8000bf25070 */
[----:B------:R-:W-:Y:S01]  /*0070*/  ISETP.NE.AND.EX P2, PT, RZ, UR9, PT, P1 ;  /* 0x00000009ff007c0c */ /* 0x000fe2000bf45310 */
[----:B----4-:R-:W-:Y:S02]  /*0080*/  ULOP3.LUT UR68, UR52, 0x1, URZ, 0xc0, !UPT ;  /* 0x0000000134447892 */ /* 0x010fe4000f8ec0ff */
[----:B------:R-:W-:Y:S01]  /*0090*/  ULOP3.LUT UR69, UR52, 0x1, URZ, 0x3c, !UPT ;  /* 0x0000000134457892 */ /* 0x000fe2000f8e3cff */
[----:B--2---:R-:W-:-:S05]  /*00a0*/  SHF.R.U32.HI R85, RZ, 0x5, R97 ;  /* 0x00000005ff557819 */ /* 0x004fca0000011661 */
[----:B------:R-:W2:Y:S02]  /*00b0*/  SHFL.IDX PT, R0, R85, RZ, 0x1f ;  /* 0x00001fff55007589 */ /* 0x000ea400000e0000 */
[----:B--2---:R-:W-:Y:S02]  /*00c0*/  R2UR UR22, R0 ;  /* 0x00000000001672ca */ /* 0x004fe400000e0000 */
[----:B-1----:R-:W-:Y:S05]  /*00d0*/  @P2 BRA `(.L_x_0) ;  /* 0x0000000000302947 */ /* 0x002fea0003800000 */
[----:B------:R-:W1:Y:S02]  /*00e0*/  LDCU.64 UR4, c[0x0][0x888] ;  /* 0x00011100ff0477ac */ /* 0x000e640008000a00 */
[----:B-1----:R-:W-:-:S04]  /*00f0*/  UISETP.NE.U32.AND UP0, UPT, UR4, URZ, UPT ;  /* 0x000000ff0400728c */ /* 0x002fc8000bf05070 */
[----:B------:R-:W-:-:S09]  /*0100*/  UISETP.NE.AND.EX UP0, UPT, UR5, URZ, UPT, UP0 ;  /* 0x000000ff0500728c */ /* 0x000fd2000bf05300 */
[----:B------:R-:W-:Y:S05]  /*0110*/  BRA.U !UP0, `(.L_x_1) ;  /* 0x0000000108147547 */ /* 0x000fea000b800000 */
[----:B------:R-:W1:Y:S01]  /*0120*/  LDC.64 R2, c[0x0][0x888] ;  /* 0x00022200ff027b82 */ /* 0x000e620000000a00 */
[----:B------:R-:W1:Y:S02]  /*0130*/  LDCU.64 UR4, c[0x0][0x358] ;  /* 0x00006b00ff0477ac */ /* 0x000e640008000a00 */
[----:B-1----:R1:W5:Y:S01]  /*0140*/  LDG.E R41, desc[UR4][R2.64] ;  /* 0x0000000402297981 */ /* 0x002362000c1e1900 */
[----:B------:R-:W-:Y:S01]  /*0150*/  HFMA2 R84, -RZ, RZ, 0, 5.9604644775390625e-08 ;  /* 0x00000001ff547431 */ /* 0x000fe200000001ff */
[----:B------:R-:W-:Y:S05]  /*0160*/  BRA `(.L_x_0) ;  /* 0x00000000000c7947 */ /* 0x000fea0003800000 */
.L_x_1:
[----:B------:R-:W1:Y:S01]  /*0170*/  LDCU UR4, c[0x0][0x880] ;  /* 0x00011000ff0477ac */ /* 0x000e620008000800 */
[----:B------:R-:W-:Y:S01]  /*0180*/  HFMA2 R84, -RZ, RZ, 0, 5.9604644775390625e-08 ;  /* 0x00000001ff547431 */ /* 0x000fe200000001ff */
[----:B-1----:R-:W-:-:S07]  /*0190*/  MOV R41, UR4 ;  /* 0x0000000400297c02 */ /* 0x002fce0008000f00 */
.L_x_0:
[----:B------:R-:W2:Y:S02]  /*01a0*/  LDCU.64 UR4, c[0x0][0x8b0] ;  /* 0x00011600ff0477ac */ /* 0x000ea40008000a00 */
[----:B--2---:R-:W-:-:S04]  /*01b0*/  UISETP.NE.U32.AND UP0, UPT, UR4, URZ, UPT ;  /* 0x000000ff0400728c */ /* 0x004fc8000bf05070 */
[----:B------:R-:W-:-:S09]  /*01c0*/  UISETP.NE.AND.EX UP0, UPT, UR5, URZ, UPT, UP0 ;  /* 0x000000ff0500728c */ /* 0x000fd2000bf05300 */
[----:B------:R-:W-:Y:S05]  /*01d0*/  BRA.U UP0, `(.L_x_2) ;  /* 0x0000000100287547 */ /* 0x000fea000b800000 */
[----:B------:R-:W2:Y:S02]  /*01e0*/  LDCU.64 UR4, c[0x0][0x8a8] ;  /* 0x00011500ff0477ac */ /* 0x000ea40008000a00 */
[----:B--2---:R-:W-:-:S04]  /*01f0*/  UISETP.NE.U32.AND UP0, UPT, UR4, URZ, UPT ;  /* 0x000000ff0400728c */ /* 0x004fc8000bf05070 */
[----:B------:R-:W-:-:S09]  /*0200*/  UISETP.NE.AND.EX UP0, UPT, UR5, URZ, UPT, UP0 ;  /* 0x000000ff0500728c */ /* 0x000fd2000bf05300 */
[----:B------:R-:W-:Y:S05]  /*0210*/  BRA.U !UP0, `(.L_x_3) ;  /* 0x0000000108107547 */ /* 0x000fea000b800000 */
[----:B------:R-:W2:Y:S01]  /*0220*/  LDC.64 R38, c[0x0][0x8a8] ;  /* 0x00022a00ff267b82 */ /* 0x000ea20000000a00 */
[----:B------:R-:W2:Y:S02]  /*0230*/  LDCU.64 UR4, c[0x0][0x358] ;  /* 0x00006b00ff0477ac */ /* 0x000ea40008000a00 */
[----:B--2---:R2:W5:Y:S01]  /*0240*/  LDG.E R38, desc[UR4][R38.64] ;  /* 0x0000000426267981 */ /* 0x004562000c1e1900 */
[----:B------:R-:W-:Y:S05]  /*0250*/  BRA `(.L_x_2) ;  /* 0x0000000000087947 */ /* 0x000fea0003800000 */
.L_x_3:
[----:B------:R-:W2:Y:S02]  /*0260*/  LDCU UR4, c[0x0][0x8a0] ;  /* 0x00011400ff0477ac */ /* 0x000ea40008000800 */
[----:B--2---:R-:W-:Y:S02]  /*0270*/  MOV R38, UR4 ;  /* 0x0000000400267c02 */ /* 0x004fe40008000f00 */
.L_x_2:
[----:B------:R-:W-:Y:S01]  /*0280*/  IMAD.U32 R0, RZ, RZ, UR22 ;  /* 0x00000016ff007e24 */ /* 0x000fe2000f8e00ff */
[----:B------:R-:W-:Y:S04]  /*0290*/  BSSY.RECONVERGENT B0, `(.L_x_4) ;  /* 0x000000c000007945 */ /* 0x000fe80003800200 */
[C---:B------:R-:W-:Y:S02]  /*02a0*/  ISETP.NE.OR P3, PT, R0.reuse, 0x1, !P0 ;  /* 0x000000010000780c */ /* 0x040fe40004765670 */
[----:B------:R-:W-:-:S11]  /*02b0*/  ISETP.NE.OR P2, PT, R0, 0x3, !P0 ;  /* 0x000000030000780c */ /* 0x000fd60004745670 */
[----:B------:R-:W-:Y:S05]  /*02c0*/  @P3 BRA `(.L_x_5) ;  /* 0x0000000000203947 */ /* 0x000fea0003800000 */
[----:B------:R-:W3:Y:S02]  /*02d0*/  LDCU.64 UR4, c[0x0][0x348] ;  /* 0x00006900ff0477ac */ /* 0x000ee40008000a00 */
[----:B---3--:R-:W-:Y:S02]  /*02e0*/  UIADD3 UR6, UP1, UPT, UR4, 0x80, URZ ;  /* 0x0000008004067890 */ /* 0x008fe4000ff3e0ff */
[----:B------:R-:W-:Y:S02]  /*02f0*/  UIADD3 UR4, UP0, UPT, UR4, 0x180, URZ ;  /* 0x0000018004047890 */ /* 0x000fe4000ff1e0ff */
[----:B------:R-:W-:Y:S02]  /*0300*/  UIADD3.X UR7, UPT, UPT, URZ, UR5, URZ, UP1, !UPT ;  /* 0x00000005ff077290 */ /* 0x000fe40008ffe4ff */
[----:B------:R-:W-:-:S07]  /*0310*/  UIADD3.X UR5, UPT, UPT, URZ, UR5, URZ, UP0, !UPT ;  /* 0x00000005ff057290 */ /* 0x000fce00087fe4ff */
[----:B------:R3:W-:Y:S02]  /*0320*/  UTMACCTL.PF [UR6] ;  /* 0x00000000060079b9 */ /* 0x0007e40008040000 */
[----:B------:R3:W-:Y:S02]  /*0330*/  UTMACCTL.PF [UR4] ;  /* 0x00000000040079b9 */ /* 0x0007e40008040000 */
[----:B---3--:R-:W-:Y:S01]  /*0340*/  NOP ;  /* 0x0000000000007918 */ /* 0x008fe20000000000 */
.L_x_5:
[----:B------:R-:W-:Y:S05]  /*0350*/  BSYNC.RECONVERGENT B0 ;  /* 0x0000000000007941 */ /* 0x000fea0003800200 */
.L_x_4:
[----:B------:R-:W-:Y:S04]  /*0360*/  BSSY.RECONVERGENT B0, `(.L_x_6) ;  /* 0x000000a000007945 */ /* 0x000fe80003800200 */
        /* <DEDUP_REMOVED lines=9> */
.L_x_7:
[----:B------:R-:W-:Y:S05]  /*0400*/  BSYNC.RECONVERGENT B0 ;  /* 0x0000000000007941 */ /* 0x000fea0003800200 */
.L_x_6:
[----:B------:R-:W3:Y:S01]  /*0410*/  LDCU.64 UR4, c[0x0][0x888] ;  /* 0x00011100ff0477ac */ /* 0x000ee20008000a00 */
[----:B------:R-:W-:Y:S01]  /*0420*/  ISETP.NE.AND.EX P1, PT, RZ, UR9, PT, P1 ;  /* 0x00000009ff007c0c */ /* 0x000fe2000bf25310 */
[----:B------:R-:W-:Y:S01]  /*0430*/  UPLOP3.LUT UP3, UPT, UPT, UPT, UPT, 0x80, 0x8 ;  /* 0x000000000008789c */ /* 0x000fe20003f6f070 */
[----:B---3--:R-:W-:-:S04]  /*0440*/  ISETP.NE.U32.AND P2, PT, RZ, UR4, PT ;  /* 0x00000004ff007c0c */ /* 0x008fc8000bf45070 */
[----:B------:R-:W-:-:S13]  /*0450*/  ISETP.NE.AND.EX P2, PT, RZ, UR5, PT, P2 ;  /* 0x00000005ff007c0c */ /* 0x000fda000bf45320 */
[----:B------:R-:W-:Y:S05]  /*0460*/  @P2 BRA P1, `(.L_x_8) ;  /* 0x0000000000282947 */ /* 0x000fea0000800000 */
[----:B------:R-:W-:Y:S01]  /*0470*/  UISETP.NE.U32.AND UP0, UPT, UR8, URZ, UPT ;  /* 0x000000ff0800728c */ /* 0x000fe2000bf05070 */
[----:B-----5:R-:W-:Y:S01]  /*0480*/  FSETP.NEU.AND P1, PT, R41, RZ, PT ;  /* 0x000000ff2900720b */ /* 0x020fe20003f2d000 */
[----:B------:R-:W-:Y:S02]  /*0490*/  UISETP.NE.U32.AND UP2, UPT, UR4, URZ, UPT ;  /* 0x000000ff0400728c */ /* 0x000fe4000bf45070 */
[----:B------:R-:W-:Y:S02]  /*04a0*/  UISETP.NE.AND.EX UP1, UPT, UR9, URZ, UPT, UP0 ;  /* 0x000000ff0900728c */ /* 0x000fe4000bf25300 */
[----:B------:R-:W-:-:S04]  /*04b0*/  UISETP.NE.AND.EX UP0, UPT, UR5, URZ, UPT, UP2 ;  /* 0x000000ff0500728c */ /* 0x000fc8000bf05320 */
[----:B------:R-:W-:-:S04]  /*04c0*/  USEL UR4, URZ, 0xffffffff, UP0 ;  /* 0xffffffffff047887 */ /* 0x000fc80008000000 */
[----:B------:R-:W-:Y:S01]  /*04d0*/  VOTEU.ANY UP0, P1 ;  /* 0x0000000000ff7886 */ /* 0x000fe20000800100 */
[----:B------:R-:W-:-:S04]  /*04e0*/  @!UP1 USEL UR4, URZ, 0xffffffff, UP0 ;  /* 0xffffffffff049887 */ /* 0x000fc80008000000 */
[----:B------:R-:W-:-:S04]  /*04f0*/  ULOP3.LUT UR4, UR4, 0x1, URZ, 0xc0, !UPT ;  /* 0x0000000104047892 */ /* 0x000fc8000f8ec0ff */
[----:B------:R-:W-:-:S11]  /*0500*/  UISETP.NE.U32.AND UP3, UPT, UR4, 0x1, UPT ;  /* 0x000000010400788c */ /* 0x000fd6000bf65070 */
.L_x_8:
[----:B------:R-:W3:Y:S01]  /*0510*/  SHFL.IDX PT, R0, R85, RZ, 0x1f ;  /* 0x00001fff55007589 */ /* 0x000ee200000e0000 */
[----:B------:R-:W-:-:S04]  /*0520*/  UISETP.NE.AND UP0, UPT, UR22, 0x2, UPT ;  /* 0x000000021600788c */ /* 0x000fc8000bf05270 */
[----:B------:R-:W-:Y:S02]  /*0530*/  UISETP.EQ.AND UP1, UPT, UR68, URZ, !UP0 ;  /* 0x000000ff4400728c */ /* 0x000fe4000c722270 */
[----:B------:R-:W-:-:S04]  /*0540*/  USEL UR54, URZ, 0x1, UP0 ;  /* 0x00000001ff367887 */ /* 0x000fc80008000000 */
[----:B------:R-:W-:Y:S02]  /*0550*/  PLOP3.LUT P4, PT, P0, PT, UP1, 0x80, 0x8 ;  /* 0x000000000008781c */ /* 0x000fe4000078f018 */
[----:B---3--:R-:W-:-:S13]  /*0560*/  ISETP.NE.AND P1, PT, R0, RZ, PT ;  /* 0x000000ff0000720c */ /* 0x008fda0003f25270 */
[----:B------:R-:W-:Y:S05]  /*0570*/  @P1 BRA `(.L_x_9) ;  /* 0x0000000000541947 */ /* 0x000fea0003800000 */
[----:B------:R-:W-:Y:S01]  /*0580*/  UMOV UR4, 0x400 ;  /* 0x0000040000047882 */ /* 0x000fe20000000000 */
[----:B------:R-:W-:Y:S01]  /*0590*/  UMOV UR8, 0x1 ;  /* 0x0000000100087882 */ /* 0x000fe20000000000 */
[----:B------:R-:W-:Y:S01]  /*05a0*/  UMOV UR6, 0x5 ;  /* 0x0000000500067882 */ /* 0x000fe20000000000 */
[----:B------:R-:W-:Y:S02]  /*05b0*/  ULEA UR4, UR52, UR4, 0x18 ;  /* 0x0000000434047291 */ /* 0x000fe4000f8ec0ff */
[----:B------:R-:W-:-:S04]  /*05c0*/  UIADD3 UR8, UPT, UPT, -UR8, 0x100000, URZ ;  /* 0x0010000008087890 */ /* 0x000fc8000fffe1ff */
[----:B------:R-:W-:Y:S02]  /*05d0*/  USHF.L.U32 UR9, UR8, 0xb, URZ ;  /* 0x0000000b08097899 */ /* 0x000fe400080006ff */
[----:B------:R-:W-:Y:S02]  /*05e0*/  USHF.L.U32 UR8, UR8, 0x1, URZ ;  /* 0x0000000108087899 */ /* 0x000fe400080006ff */
[----:B------:R-:W-:-:S04]  /*05f0*/  UIADD3 UR6, UPT, UPT, -UR6, 0x100000, URZ ;  /* 0x0010000006067890 */ /* 0x000fc8000fffe1ff */
[----:B------:R-:W-:Y:S02]  /*0600*/  USHF.L.U32 UR7, UR6, 0xb, URZ ;  /* 0x0000000b06077899 */ /* 0x000fe400080006ff */
[----:B------:R-:W-:Y:S01]  /*0610*/  USHF.L.U32 UR6, UR6, 0x1, URZ ;  /* 0x0000000106067899 */ /* 0x000fe200080006ff */
[----:B------:R-:W-:Y:S01]  /*0620*/  ELECT P1, URZ, PT ;  /* 0x0000000000ff782f */ /* 0x000fe20003820000 */
[----:B------:R-:W3:Y:S02]  /*0630*/  FENCE.VIEW.ASYNC.S ;  /* 0x00000000000073c6 */ /* 0x000ee40000000000 */
[----:B---3--:R3:W4:Y:S08]  /*0640*/  SYNCS.EXCH.64 URZ, [UR4], UR8 ;  /* 0x0000000804ff75b2 */ /* 0x0087300008000100 */
[----:B------:R3:W1:Y:S01]  /*0650*/  SYNCS.EXCH.64 URZ, [UR4+0x20], UR6 ;  /* 0x0000200604ff75b2 */ /* 0x0006620008000100 */
[----:B------:R3:W1:Y:S01]  /*0660*/  SYNCS.EXCH.64 URZ, [UR4+0x8], UR8 ;  /* 0x0000080804ff75b2 */ /* 0x0006620008000100 */
[----:B------:R3:W1:Y:S01]  /*0670*/  SYNCS.EXCH.64 URZ, [UR4+0x28], UR6 ;  /* 0x0000280604ff75b2 */ /* 0x0006620008000100 */
[----:B------:R3:W1:Y:S01]  /*0680*/  SYNCS.EXCH.64 URZ, [UR4+0x10], UR8 ;  /* 0x0000100804ff75b2 */ /* 0x0006620008000100 */
[----:B------:R3:W1:Y:S01]  /*0690*/  SYNCS.EXCH.64 URZ, [UR4+0x30], UR6 ;  /* 0x0000300604ff75b2 */ /* 0x0006620008000100 */
[----:B------:R3:W1:Y:S01]  /*06a0*/  SYNCS.EXCH.64 URZ, [UR4+0x18], UR8 ;  /* 0x0000180804ff75b2 */ /* 0x0006620008000100 */
[----:B------:R3:W1:Y:S01]  /*06b0*/  SYNCS.EXCH.64 URZ, [UR4+0x38], UR6 ;  /* 0x0000380604ff75b2 */ /* 0x0006620008000100 */
[----:B------:R-:W-:Y:S01]  /*06c0*/  NOP ;  /* 0x0000000000007918 */ /* 0x000fe20000000000 */
.L_x_9:
[----:B------:R-:W2:Y:S01]  /*06d0*/  SHFL.IDX PT, R0, R85, RZ, 0x1f ;  /* 0x00001fff55007589 */ /* 0x000ea200000e0000 */
[----:B------:R-:W-:Y:S01]  /*06e0*/  NOP ;  /* 0x0000000000007918 */ /* 0x000fe20000000000 */
[----:B--2---:R-:W-:-:S13]  /*06f0*/  ISETP.NE.AND P1, PT, R0, 0x1, PT ;  /* 0x000000010000780c */ /* 0x004fda0003f25270 */
[----:B------:R-:W-:Y:S05]  /*0700*/  @P1 BRA `(.L_x_10) ;  /* 0x0000000000541947 */ /* 0x000fea0003800000 */
[----:B---3--:R-:W-:Y:S01]  /*0710*/  UMOV UR4, 0x400 ;  /* 0x0000040000047882 */ /* 0x008fe20000000000 */
        /* <DEDUP_REMOVED lines=10> */
[----:B------:R-:W2:Y:S02]  /*07c0*/  FENCE.VIEW.ASYNC.S ;  /* 0x00000000000073c6 */ /* 0x000ea40000000000 */
[----:B--2---:R2:W3:Y:S08]  /*07d0*/  SYNCS.EXCH.64 URZ, [UR4+0x40], UR8 ;  /* 0x0000400804ff75b2 */ /* 0x0044f00008000100 */
        /* <DEDUP_REMOVED lines=8> */
.L_x_10:
[----:B------:R-:W4:Y:S01]  /*0860*/  SHFL.IDX PT, R0, R85, RZ, 0x1f ;  /* 0x00001fff55007589 */ /* 0x000f2200000e0000 */
[----:B------:R-:W-:Y:S01]  /*0870*/  NOP ;  /* 0x0000000000007918 */ /* 0x000fe20000000000 */
[----:B----4-:R-:W-:-:S13]  /*0880*/  ISETP.NE.AND P1, PT, R0, 0x3, PT ;  /* 0x000000030000780c */ /* 0x010fda0003f25270 */
[----:B------:R-:W-:Y:S05]  /*0890*/  @P1 BRA `(.L_x_11) ;  /* 0x00000000002c1947 */ /* 0x000fea0003800000 */
[----:B--23--:R-:W-:Y:S01]  /*08a0*/  UMOV UR6, 0x400 ;  /* 0x0000040000067882 */ /* 0x00cfe20000000000 */
[----:B------:R-:W-:Y:S01]  /*08b0*/  UMOV UR4, 0x20 ;  /* 0x0000002000047882 */ /* 0x000fe20000000000 */
[----:B------:R-:W-:Y:S02]  /*08c0*/  ULEA UR6, UR52, UR6, 0x18 ;  /* 0x0000000634067291 */ /* 0x000fe4000f8ec0ff */
[----:B------:R-:W-:-:S04]  /*08d0*/  UIADD3 UR4, UPT, UPT, -UR4, 0x100000, URZ ;  /* 0x0010000004047890 */ /* 0x000fc8000fffe1ff */
[----:B------:R-:W-:Y:S02]  /*08e0*/  USHF.L.U32 UR5, UR4, 0xb, URZ ;  /* 0x0000000b04057899 */ /* 0x000fe400080006ff */
[----:B------:R-:W-:Y:S01]  /*08f0*/  USHF.L.U32 UR4, UR4, 0x1, URZ ;  /* 0x0000000104047899 */ /* 0x000fe200080006ff */
[----:B------:R-:W-:Y:S01]  /*0900*/  ELECT P1, URZ, PT ;  /* 0x0000000000ff782f */ /* 0x000fe20003820000 */
[----:B------:R-:W2:Y:S10]  /*0910*/  FENCE.VIEW.ASYNC.S ;  /* 0x00000000000073c6 */ /* 0x000eb40000000000 */
[----:B--2---:R4:W2:Y:S01]  /*0920*/  SYNCS.EXCH.64 URZ, [UR6+0x80], UR4 ;  /* 0x0000800406ff75b2 */ /* 0x0048a20008000100 */
[----:B------:R4:W3:Y:S02]  /*0930*/  SYNCS.EXCH.64 URZ, [UR6+0x88], UR4 ;  /* 0x0000880406ff75b2 */ /* 0x0008e40008000100 */
[----:B----4-:R-:W-:Y:S01]  /*0940*/  NOP ;  /* 0x0000000000007918 */ /* 0x010fe20000000000 */
.L_x_11:
[----:B------:R-:W4:Y:S01]  /*0950*/  SHFL.IDX PT, R0, R85, RZ, 0x1f ;  /* 0x00001fff55007589 */ /* 0x000f2200000e0000 */
[----:B------:R-:W-:Y:S01]  /*0960*/  NOP ;  /* 0x0000000000007918 */ /* 0x000fe20000000000 */
[----:B----4-:R-:W-:-:S13]  /*0970*/  ISETP.NE.AND P1, PT, R0, 0x4, PT ;  /* 0x000000040000780c */ /* 0x010fda0003f25270 */
[----:B------:R-:W-:Y:S05]  /*0980*/  @P1 BRA `(.L_x_12) ;  /* 0x0000000000481947 */ /* 0x000fea0003800000 */
[----:B--23--:R-:W-:Y:S01]  /*0990*/  UMOV UR4, 0xe20 ;  /* 0x00000e2000047882 */ /* 0x00cfe20000000000 */
[----:B------:R-:W-:Y:S01]  /*09a0*/  UMOV UR6, 0x400 ;  /* 0x0000040000067882 */ /* 0x000fe20000000000 */
[----:B------:R-:W-:Y:S01]  /*09b0*/  USEL UR4, UR4, 0xc20, UP3 ;  /* 0x00000c2004047887 */ /* 0x000fe20009800000 */
        /* <DEDUP_REMOVED lines=10> */
[----:B--2---:R4:W2:Y:S08]  /*0a60*/  SYNCS.EXCH.64 URZ, [UR6+0x90], UR8 ;  /* 0x0000900806ff75b2 */ /* 0x0048b00008000100 */
[----:B------:R4:W3:Y:S01]  /*0a70*/  SYNCS.EXCH.64 URZ, [UR6+0xa0], UR4 ;  /* 0x0000a00406ff75b2 */ /* 0x0008e20008000100 */
[----:B------:R4:W1:Y:S01]  /*0a80*/  SYNCS.EXCH.64 URZ, [UR6+0x98], UR8 ;  /* 0x0000980806ff75b2 */ /* 0x0008620008000100 */
[----:B------:R4:W1:Y:S02]  /*0a90*/  SYNCS.EXCH.64 URZ, [UR6+0xa8], UR4 ;  /* 0x0000a80406ff75b2 */ /* 0x0008640008000100 */
[----:B----4-:R-:W-:Y:S01]  /*0aa0*/  NOP ;  /* 0x0000000000007918 */ /* 0x010fe20000000000 */
.L_x_12:
[----:B------:R-:W4:Y:S01]  /*0ab0*/  SHFL.IDX PT, R0, R85, RZ, 0x1f ;  /* 0x00001fff55007589 */ /* 0x000f2200000e0000 */
[----:B------:R-:W-:Y:S01]  /*0ac0*/  NOP ;  /* 0x0000000000007918 */ /* 0x000fe20000000000 */
[----:B----4-:R-:W-:-:S13]  /*0ad0*/  ISETP.NE.AND P1, PT, R0, 0x5, PT ;  /* 0x000000050000780c */ /* 0x010fda0003f25270 */
[----:B------:R-:W-:Y:S05]  /*0ae0*/  @P1 BRA `(.L_x_13) ;  /* 0x0000000000541947 */ /* 0x000fea0003800000 */
[----:B--23--:R-:W-:Y:S01]  /*0af0*/  UMOV UR4, 0x400 ;  /* 0x0000040000047882 */ /* 0x00cfe20000000000 */
        /* <DEDUP_REMOVED lines=14> */
[----:B------:R4:W1:Y:S01]  /*0be0*/  SYNCS.EXCH.64 URZ, [UR4+0xd8], UR8 ;  /* 0x0000d80804ff75b2 */ /* 0x0008620008000100 */
[----:B------:R4:W1:Y:S01]  /*0bf0*/  SYNCS.EXCH.64 URZ, [UR4+0xc0], UR6 ;  /* 0x0000c00604ff75b2 */ /* 0x0008620008000100 */
[----:B------:R4:W1:Y:S01]  /*0c00*/  SYNCS.EXCH.64 URZ, [UR4+0xe0], UR8 ;  /* 0x0000e00804ff75b2 */ /* 0x0008620008000100 */
[----:B------:R4:W1:Y:S01]  /*0c10*/  SYNCS.EXCH.64 URZ, [UR4+0xc8], UR6 ;  /* 0x0000c80604ff75b2 */ /* 0x0008620008000100 */
[----:B------:R4:W1:Y:S02]  /*0c20*/  SYNCS.EXCH.64 URZ, [UR4+0xe8], UR8 ;  /* 0x0000e80804ff75b2 */ /* 0x0008640008000100 */
[----:B----4-:R-:W-:Y:S01]  /*0c30*/  NOP ;  /* 0x0000000000007918 */ /* 0x010fe20000000000 */
.L_x_13:
[----:B------:R-:W4:Y:S01]  /*0c40*/  SHFL.IDX PT, R0, R85, RZ, 0x1f ;  /* 0x00001fff55007589 */ /* 0x000f2200000e0000 */
[----:B------:R-:W-:Y:S01]  /*0c50*/  ISETP.NE.OR P0, PT, RZ, UR22, !P0 ;  /* 0x00000016ff007c0c */ /* 0x000fe2000c705670 */
        /* <DEDUP_REMOVED lines=12> */
[----:B------:R4:W3:Y:S01]  /*0d20*/  SYNCS.EXCH.64 URZ, [UR4+0x100], UR6 ;  /* 0x0001000604ff75b2 */ /* 0x0008e20008000100 */
[----:B------:R4:W1:Y:S01]  /*0d30*/  SYNCS.EXCH.64 URZ, [UR4+0xf8], UR6 ;  /* 0x0000f80604ff75b2 */ /* 0x0008620008000100 */
[----:B------:R4:W1:Y:S02]  /*0d40*/  SYNCS.EXCH.64 URZ, [UR4+0x108], UR6 ;  /* 0x0001080604ff75b2 */ /* 0x0008640008000100 */
[----:B----4-:R-:W-:Y:S01]  /*0d50*/  NOP ;  /* 0x0000000000007918 */ /* 0x010fe20000000000 */
.L_x_14:
[----:B------:R-:W-:Y:S01]  /*0d60*/  VOTEU.ALL UP0, P0 ;  /* 0x0000000000ff7886 */ /* 0x000fe20000000000 */
[----:B--23--:R-:W-:Y:S01]  /*0d70*/  UMOV UR4, 0x20 ;  /* 0x0000002000047882 */ /* 0x00cfe20000000000 */
[----:B------:R-:W2:Y:S01]  /*0d80*/  LDCU UR28, c[0x0][0x36c] ;  /* 0x00006d80ff1c77ac */ /* 0x000ea20008000800 */
[----:B------:R-:W-:Y:S01]  /*0d90*/  NOP ;  /* 0x0000000000007918 */ /* 0x000fe20000000000 */
[----:B------:R-:W-:Y:S01]  /*0da0*/  LOP3.LUT R0, R97, 0x1f, RZ, 0xc0, !PT ;  /* 0x0000001f61007812 */ /* 0x000fe200078ec0ff */
[----:B------:R-:W-:Y:S01]  /*0db0*/  @!UP0 UMOV UR6, 0x400 ;  /* 0x0000040000068882 */ /* 0x000fe20000000000 */
[----:B------:R-:W-:-:S04]  /*0dc0*/  @!UP0 UIADD3 UR4, UPT, UPT, -UR4, 0x100000, URZ ;  /* 0x0010000004048890 */ /* 0x000fc8000fffe1ff */
[----:B------:R-:W-:Y:S02]  /*0dd0*/  @!UP0 USHF.L.U32 UR5, UR4, 0xb, URZ ;  /* 0x0000000b04058899 */ /* 0x000fe400080006ff */
[----:B------:R-:W-:Y:S02]  /*0de0*/  @!UP0 USHF.L.U32 UR4, UR4, 0x1, URZ ;  /* 0x0000000104048899 */ /* 0x000fe400080006ff */
[----:B------:R-:W-:Y:S01]  /*0df0*/  @!UP0 ULEA UR6, UR52, UR6, 0x18 ;  /* 0x0000000634068291 */ /* 0x000fe2000f8ec0ff */
[----:B------:R-:W-:Y:S01]  /*0e00*/  VOTEU.ALL UP0, P0 ;  /* 0x0000000000ff7886 */ /* 0x000fe20000000000 */
[----:B------:R-:W-:Y:S02]  /*0e10*/  UISETP.NE.AND UP4, UPT, UR22, URZ, UPT ;  /* 0x000000ff1600728c */ /* 0x000fe4000bf85270 */
[----:B--2---:R-:W-:Y:S01]  /*0e20*/  UISETP.EQ.U32.AND UP1, UPT, UR28, 0x1, UPT ;  /* 0x000000011c00788c */ /* 0x004fe2000bf22070 */
[----:B------:R-:W2:Y:S07]  /*0e30*/  FENCE.VIEW.ASYNC.S ;  /* 0x00000000000073c6 */ /* 0x000eae0000000000 */
[----:B--2---:R2:W3:Y:S01]  /*0e40*/  @!UP0 SYNCS.EXCH.64 URZ, [UR6+0x110], UR4 ;  /* 0x0001100406ff85b2 */ /* 0x0044e20008000100 */
[----:B------:R-:W-:Y:S05]  /*0e50*/  BRA.U !UP1, `(.L_x_15) ;  /* 0x0000000109087547 */ /* 0x000fea000b800000 */
[----:B-1-3--:R-:W-:Y:S01]  /*0e60*/  UCGABAR_ARV ;  /* 0x00000000000079c7 */ /* 0x00afe20008000000 */
[----:B------:R-:W-:Y:S05]  /*0e70*/  BRA `(.L_x_16) ;  /* 0x0000000000047947 */ /* 0x000fea0003800000 */
.L_x_15:
[----:B-1-3--:R-:W-:Y:S01]  /*0e80*/  NOP ;  /* 0x0000000000007918 */ /* 0x00afe20000000000 */
.L_x_16:
[----:B------:R-:W1:Y:S01]  /*0e90*/  S2UR UR8, SR_CTAID.Y ;  /* 0x00000000000879c3 */ /* 0x000e620000002600 */
[----:B------:R-:W-:-:S05]  /*0ea0*/  CS2R.32 R86, SR_CgaSize ;  /* 0x0000000000567805 */ /* 0x000fca0000008a00 */
[----:B------:R-:W-:-:S05]  /*0eb0*/  IMAD R86, R86, -0xa0, RZ ;  /* 0xffffff6056567824 */ /* 0x000fca00078e02ff */
[----:B------:R-:W-:-:S14]  /*0ec0*/  R2UR UR9, R86 ;  /* 0x00000000560972ca */ /* 0x000fdc00000e0000 */
[----:B------:R-:W3:Y:S01]  /*0ed0*/  LDCU UR9, c[0x0][UR9+0x2b4] ;  /* 0x00005680090977ac */ /* 0x000ee20008000800 */
[----:B------:R-:W-:-:S05]  /*0ee0*/  CS2R.32 R86, SR_CgaSize ;  /* 0x0000000000567805 */ /* 0x000fca0000008a00 */
[----:B------:R-:W-:-:S05]  /*0ef0*/  IMAD R86, R86, -0xa0, RZ ;  /* 0xffffff6056567824 */ /* 0x000fca00078e02ff */
[----:B------:R-:W-:-:S14]  /*0f00*/  R2UR UR10, R86 ;  /* 0x00000000560a72ca */ /* 0x000fdc00000e0000 */
[----:B------:R-:W4:Y:S01]  /*0f10*/  LDCU UR10, c[0x0][UR10+0x2b0] ;  /* 0x000056000a0a77ac */ /* 0x000f220008000800 */
[----:B------:R-:W4:Y:S01]  /*0f20*/  S2UR UR26, SR_CTAID.X ;  /* 0x00000000001a79c3 */ /* 0x000f220000002500 */
[----:B--2---:R-:W-:Y:S02]  /*0f30*/  USHF.R.U32.HI UR4, URZ, 0x2, UR52 ;  /* 0x00000002ff047899 */ /* 0x004fe40008011634 */
[----:B------:R-:W-:Y:S02]  /*0f40*/  USHF.R.U32.HI UR7, URZ, 0x1, UR52 ;  /* 0x00000001ff077899 */ /* 0x000fe40008011634 */
[----:B------:R-:W-:Y:S02]  /*0f50*/  ULOP3.LUT UR55, UR4, 0x3, URZ, 0xc0, !UPT ;  /* 0x0000000304377892 */ /* 0x000fe4000f8ec0ff */
[----:B------:R-:W-:Y:S01]  /*0f60*/  ULOP3.LUT UR5, UR68, 0xc, UR52, 0xf8, !UPT ;  /* 0x0000000c44057892 */ /* 0x000fe2000f8ef834 */
[----:B------:R-:W2:Y:S01]  /*0f70*/  S2UR UR36, SR_CTAID.Z ;  /* 0x00000000002479c3 */ /* 0x000ea20000002700 */
[----:B------:R-:W-:-:S05]  /*0f80*/  CS2R.32 R86, SR_CgaSize ;  /* 0x0000000000567805 */ /* 0x000fca0000008a00 */
[----:B------:R-:W-:-:S05]  /*0f90*/  IMAD R86, R86, -0xa0, RZ ;  /* 0xffffff6056567824 */ /* 0x000fca00078e02ff */
[----:B------:R-:W-:-:S14]  /*0fa0*/  R2UR UR63, R86 ;  /* 0x00000000563f72ca */ /* 0x000fdc00000e0000 */
[----:B------:R-:W2:Y:S01]  /*0fb0*/  LDCU UR63, c[0x0][UR63+0x2a0] ;  /* 0x000054003f3f77ac */ /* 0x000ea20008000800 */
[----:B------:R-:W2:Y:S01]  /*0fc0*/  LDCU UR23, c[0x0][0xb24] ;  /* 0x00016480ff1777ac */ /* 0x000ea20008000800 */
[----:B-1----:R-:W-:Y:S01]  /*0fd0*/  I2FP.F32.U32 R2, UR8 ;  /* 0x0000000800027c45 */ /* 0x002fe20008201000 */
[----:B------:R-:W-:Y:S02]  /*0fe0*/  ULOP3.LUT UR57, UR7, 0x1, URZ, 0xc0, !UPT ;  /* 0x0000000107397892 */ /* 0x000fe4000f8ec0ff */
[----:B------:R-:W-:Y:S02]  /*0ff0*/  UISETP.GT.U32.AND UP0, UPT, UR5, 0xffff, UPT ;  /* 0x0000ffff0500788c */ /* 0x000fe4000bf04070 */
[----:B---3--:R-:W-:Y:S01]  /*1000*/  FMUL R2, R2, UR9 ;  /* 0x0000000902027c20 */ /* 0x008fe20008400000 */
[----:B------:R-:W-:Y:S01]  /*1010*/  ULOP3.LUT UR6, UR52, 0x3, URZ, 0xc0, !UPT ;  /* 0x0000000334067892 */ /* 0x000fe2000f8ec0ff */
[----:B----4-:R-:W-:Y:S01]  /*1020*/  I2FP.F32.U32 R3, UR26 ;  /* 0x0000001a00037c45 */ /* 0x010fe20008201000 */
[----:B------:R-:W-:-:S03]  /*1030*/  USEL UR5, UR5, 0xffff, !UP0 ;  /* 0x0000ffff05057887 */ /* 0x000fc6000c000000 */
[----:B------:R-:W1:Y:S01]  /*1040*/  F2I.U32.TRUNC.NTZ R2, R2 ;  /* 0x0000000200027305 */ /* 0x000e62000020f000 */
[----:B------:R-:W-:Y:S01]  /*1050*/  UISETP.GT.U32.AND UP1, UPT, UR6, 0xffff, UPT ;  /* 0x0000ffff0600788c */ /* 0x000fe2000bf24070 */
[----:B------:R-:W-:Y:S01]  /*1060*/  FMUL R3, R3, UR10 ;  /* 0x0000000a03037c20 */ /* 0x000fe20008400000 */
[----:B------:R-:W-:-:S05]  /*1070*/  CS2R.32 R86, SR_CgaSize ;  /* 0x0000000000567805 */ /* 0x000fca0000008a00 */
[----:B------:R-:W-:-:S05]  /*1080*/  IMAD R86, R86, -0xa0, RZ ;  /* 0xffffff6056567824 */ /* 0x000fca00078e02ff */
[----:B------:R-:W-:-:S14]  /*1090*/  R2UR UR10, R86 ;  /* 0x00000000560a72ca */ /* 0x000fdc00000e0000 */
[----:B------:R-:W3:Y:S01]  /*10a0*/  LDCU UR10, c[0x0][UR10+0x2a4] ;  /* 0x000054800a0a77ac */ /* 0x000ee20008000800 */
[----:B------:R-:W-:Y:S01]  /*10b0*/  ULOP3.LUT UR5, UR5, 0xffff, URZ, 0xc0, !UPT ;  /* 0x0000ffff05057892 */ /* 0x000fe2000f8ec0ff */
[----:B------:R-:W4:Y:S01]  /*10c0*/  F2I.U32.TRUNC.NTZ R3, R3 ;  /* 0x0000000300037305 */ /* 0x000f22000020f000 */
[----:B------:R-:W-:Y:S01]  /*10d0*/  USEL UR6, UR6, 0xffff, !UP1 ;  /* 0x0000ffff06067887 */ /* 0x000fe2000c800000 */
[----:B------:R-:W-:Y:S01]  /*10e0*/  UMOV UR31, 0x5 ;  /* 0x00000005001f7882 */ /* 0x000fe20000000000 */
[----:B------:R-:W-:Y:S02]  /*10f0*/  USHF.L.U32 UR39, UR52, 0x8, URZ ;  /* 0x0000000834277899 */ /* 0x000fe400080006ff */
[----:B------:R-:W-:Y:S01]  /*1100*/  USHF.L.U32 UR31, UR31, UR5, URZ ;  /* 0x000000051f1f7299 */ /* 0x000fe200080006ff */
[----:B-1----:R-:W-:Y:S01]  /*1110*/  R2UR UR4, R2 ;  /* 0x00000000020472ca */ /* 0x002fe200000e0000 */
[----:B------:R-:W-:Y:S01]  /*1120*/  USHF.L.U32 UR38, UR52, 0xb, URZ ;  /* 0x0000000b34267899 */ /* 0x000fe200080006ff */
[----:B------:R-:W-:Y:S01]  /*1130*/  PRMT R2, RZ, 0x7610, R2 ;  /* 0x00007610ff027816 */ /* 0x000fe20000000002 */
[----:B------:R-:W-:Y:S01]  /*1140*/  ULOP3.LUT UR6, UR6, 0xffff, URZ, 0xc0, !UPT ;  /* 0x0000ffff06067892 */ /* 0x000fe2000f8ec0ff */
[----:B------:R-:W-:Y:S01]  /*1150*/  UMOV UR37, 0x1111 ;  /* 0x0000111100257882 */ /* 0x000fe20000000000 */
[----:B------:R-:W1:Y:S01]  /*1160*/  LDCU UR45, c[0x0][0xb24] ;  /* 0x00016480ff2d77ac */ /* 0x000e620008000800 */
[----:B----4-:R-:W-:-:S02]  /*1170*/  R2UR UR7, R3 ;  /* 0x00000000030772ca */ /* 0x010fc400000e0000 */
[----:B------:R-:W-:Y:S01]  /*1180*/  PRMT R3, RZ, 0x7610, R3 ;  /* 0x00007610ff037816 */ /* 0x000fe20000000003 */
[----:B------:R-:W4:Y:S04]  /*1190*/  LDCU UR27, c[0x0][0xb30] ;  /* 0x00016600ff1b77ac */ /* 0x000f280008000800 */
[----:B------:R-:W-:Y:S02]  /*11a0*/  UIADD3 UR4, UPT, UPT, -UR4, URZ, URZ ;  /* 0x000000ff04047290 */ /* 0x000fe4000fffe1ff */
[----:B------:R-:W-:Y:S02]  /*11b0*/  UISETP.NE.AND UP5, UPT, UR22, 0x2, UPT ;  /* 0x000000021600788c */ /* 0x000fe4000bfa5270 */
[----:B---3--:R-:W-:Y:S02]  /*11c0*/  UIMAD UR4, UR10, UR4, UR8 ;  /* 0x000000040a0472a4 */ /* 0x008fe4000f8e0208 */
[----:B------:R-:W-:-:S02]  /*11d0*/  UIADD3 UR5, UPT, UPT, -UR7, URZ, URZ ;  /* 0x000000ff07057290 */ /* 0x000fc4000fffe1ff */
[----:B------:R-:W-:Y:S02]  /*11e0*/  ULOP3.LUT UR39, UR39, 0xc00, URZ, 0xc0, !UPT ;  /* 0x00000c0027277892 */ /* 0x000fe4000f8ec0ff */
[----:B------:R-:W-:Y:S01]  /*11f0*/  IMAD.U32 R86, RZ, RZ, UR4 ;  /* 0x00000004ff567e24 */ /* 0x000fe2000f8e00ff */
[----:B------:R-:W-:Y:S02]  /*1200*/  ULOP3.LUT UR38, UR38, 0x1000, URZ, 0xc0, !UPT ;  /* 0x0000100026267892 */ /* 0x000fe4000f8ec0ff */
[----:B--2---:R-:W-:Y:S01]  /*1210*/  UISETP.GE.AND UP6, UPT, UR23, 0x1, UPT ;  /* 0x000000011700788c */ /* 0x004fe2000bfc6270 */
[----:B------:R-:W-:Y:S01]  /*1220*/  UMOV UR24, UR8 ;  /* 0x0000000800187c82 */ /* 0x000fe20008000000 */
[----:B------:R-:W-:Y:S01]  /*1230*/  UMOV UR20, UR26 ;  /* 0x0000001a00147c82 */ /* 0x000fe20008000000 */
[----:B------:R-:W-:Y:S02]  /*1240*/  USHF.L.U32 UR37, UR37, UR6, URZ ;  /* 0x0000000625257299 */ /* 0x000fe400080006ff */
[----:B------:R-:W-:Y:S01]  /*1250*/  UIMAD UR63, UR63, UR5, UR26 ;  /* 0x000000053f3f72a4 */ /* 0x000fe2000f8e021a */
[----:B-1--4-:R-:W-:Y:S11]  /*1260*/  BRA.U UP4, `(.L_x_17) ;  /* 0x0000000104b07547 */ /* 0x012ff6000b800000 */
[----:B------:R-:W-:Y:S01]  /*1270*/  R2UR UR17, R86 ;  /* 0x00000000561172ca */ /* 0x000fe200000e0000 */
[----:B------:R-:W-:-:S12]  /*1280*/  ULOP3.LUT UR4, UR63, 0x2, URZ, 0x3c, !UPT ;  /* 0x000000023f047892 */ /* 0x000fd8000f8e3cff */
[----:B------:R-:W-:Y:S02]  /*1290*/  UISETP.NE.AND UP0, UPT, UR17, URZ, UPT ;  /* 0x000000ff1100728c */ /* 0x000fe4000bf05270 */
[----:B------:R-:W-:Y:S02]  /*12a0*/  UISETP.NE.AND UP2, UPT, UR17, 0x1, UPT ;  /* 0x000000011100788c */ /* 0x000fe4000bf45270 */
[----:B------:R-:W-:Y:S02]  /*12b0*/  UISETP.GT.U32.AND UP1, UPT, UR63, 0x1, UP0 ;  /* 0x000000013f00788c */ /* 0x000fe40008724070 */
[----:B------:R-:W-:Y:S02]  /*12c0*/  UISETP.GT.U32.AND UP0, UPT, UR4, 0x1, UP0 ;  /* 0x000000010400788c */ /* 0x000fe40008704070 */
[----:B------:R-:W-:Y:S02]  /*12d0*/  USEL UR7, URZ, 0x1, UP1 ;  /* 0x00000001ff077887 */ /* 0x000fe40008800000 */
[----:B------:R-:W-:-:S02]  /*12e0*/  USEL UR8, URZ, 0x2, UP1 ;  /* 0x00000002ff087887 */ /* 0x000fc40008800000 */
[----:B------:R-:W-:Y:S02]  /*12f0*/  UISETP.GT.U32.AND UP1, UPT, UR63, 0x1, UP2 ;  /* 0x000000013f00788c */ /* 0x000fe40009724070 */
[----:B------:R-:W-:Y:S02]  /*1300*/  USEL UR12, URZ, 0x4, UP0 ;  /* 0x00000004ff0c7887 */ /* 0x000fe40008000000 */
[----:B------:R-:W-:Y:S02]  /*1310*/  USEL UR15, URZ, 0x8, UP0 ;  /* 0x00000008ff0f7887 */ /* 0x000fe40008000000 */
[----:B------:R-:W-:Y:S02]  /*1320*/  UISETP.GT.U32.AND UP0, UPT, UR4, 0x1, UP2 ;  /* 0x000000010400788c */ /* 0x000fe40009704070 */
[----:B------:R-:W-:Y:S02]  /*1330*/  USEL UR6, URZ, 0x10, UP1 ;  /* 0x00000010ff067887 */ /* 0x000fe40008800000 */
[----:B------:R-:W-:-:S02]  /*1340*/  USEL UR11, URZ, 0x20, UP1 ;  /* 0x00000020ff0b7887 */ /* 0x000fc40008800000 */
[----:B------:R-:W-:Y:S02]  /*1350*/  UISETP.NE.AND UP1, UPT, UR17, 0x2, UPT ;  /* 0x000000021100788c */ /* 0x000fe4000bf25270 */
[----:B------:R-:W-:Y:S02]  /*1360*/  USEL UR14, URZ, 0x40, UP0 ;  /* 0x00000040ff0e7887 */ /* 0x000fe40008000000 */
[----:B------:R-:W-:Y:S02]  /*1370*/  USEL UR16, URZ, 0x80, UP0 ;  /* 0x00000080ff107887 */ /* 0x000fe40008000000 */
[----:B------:R-:W-:Y:S02]  /*1380*/  UISETP.GT.U32.AND UP0, UPT, UR63, 0x1, UP1 ;  /* 0x000000013f00788c */ /* 0x000fe40008f04070 */
[----:B------:R-:W-:Y:S02]  /*1390*/  UISETP.NE.AND UP2, UPT, UR17, 0x3, UPT ;  /* 0x000000031100788c */ /* 0x000fe4000bf45270 */
[----:B------:R-:W-:-:S02]  /*13a0*/  USEL UR5, URZ, 0x100, UP0 ;  /* 0x00000100ff057887 */ /* 0x000fc40008000000 */
[----:B------:R-:W-:Y:S02]  /*13b0*/  USEL UR10, URZ, 0x200, UP0 ;  /* 0x00000200ff0a7887 */ /* 0x000fe40008000000 */
[----:B------:R-:W-:Y:S02]  /*13c0*/  UISETP.GT.U32.AND UP0, UPT, UR63, 0x1, UP2 ;  /* 0x000000013f00788c */ /* 0x000fe40009704070 */
[----:B------:R-:W-:Y:S02]  /*13d0*/  UIADD3 UR5, UPT, UPT, UR5, UR6, UR7 ;  /* 0x0000000605057290 */ /* 0x000fe4000fffe007 */
[----:B------:R-:W-:Y:S02]  /*13e0*/  USEL UR9, URZ, 0x1000, UP0 ;  /* 0x00001000ff097887 */ /* 0x000fe40008000000 */
[----:B------:R-:W-:Y:S02]  /*13f0*/  USEL UR13, URZ, 0x2000, UP0 ;  /* 0x00002000ff0d7887 */ /* 0x000fe40008000000 */
[----:B------:R-:W-:-:S02]  /*1400*/  UIADD3 UR5, UPT, UPT, UR8, UR9, UR5 ;  /* 0x0000000908057290 */ /* 0x000fc4000fffe005 */
[----:B------:R-:W-:Y:S02]  /*1410*/  UISETP.GT.U32.AND UP1, UPT, UR4, 0x1, UP1 ;  /* 0x000000010400788c */ /* 0x000fe40008f24070 */
[----:B------:R-:W-:Y:S02]  /*1420*/  UIADD3 UR5, UPT, UPT, UR10, UR11, UR5 ;  /* 0x0000000b0a057290 */ /* 0x000fe4000fffe005 */
[----:B------:R-:W-:Y:S02]  /*1430*/  UISETP.GT.U32.AND UP0, UPT, UR4, 0x1, UP2 ;  /* 0x000000010400788c */ /* 0x000fe40009704070 */
[----:B------:R-:W-:Y:S02]  /*1440*/  USEL UR4, URZ, 0x400, UP1 ;  /* 0x00000400ff047887 */ /* 0x000fe40008800000 */
[----:B------:R-:W-:Y:S02]  /*1450*/  UIADD3 UR5, UPT, UPT, UR12, UR13, UR5 ;  /* 0x0000000d0c057290 */ /* 0x000fe4000fffe005 */
[----:B------:R-:W-:-:S02]  /*1460*/  USEL UR6, URZ, 0x4000, UP0 ;  /* 0x00004000ff067887 */ /* 0x000fc40008000000 */
[----:B------:R-:W-:Y:S02]  /*1470*/  UIADD3 UR5, UPT, UPT, UR4, UR14, UR5 ;  /* 0x0000000e04057290 */ /* 0x000fe4000fffe005 */
[----:B------:R-:W-:Y:S02]  /*1480*/  USEL UR7, URZ, 0x800, UP1 ;  /* 0x00000800ff077887 */ /* 0x000fe40008800000 */
[----:B------:R-:W-:Y:S02]  /*1490*/  ULOP3.LUT UR4, UR63, 0xfffffffe, URZ, 0xc0, !UPT ;  /* 0xfffffffe3f047892 */ /* 0x000fe4000f8ec0ff */
[----:B------:R-:W-:Y:S02]  /*14a0*/  UIADD3 UR5, UPT, UPT, UR15, UR6, UR5 ;  /* 0x000000060f057290 */ /* 0x000fe4000fffe005 */
[----:B------:R-:W-:Y:S02]  /*14b0*/  ULEA UR4, UR17, UR4, 0x2 ;  /* 0x0000000411047291 */ /* 0x000fe4000f8e10ff */
[----:B------:R-:W-:-:S02]  /*14c0*/  USEL UR6, URZ, 0x8000, UP0 ;  /* 0x00008000ff067887 */ /* 0x000fc40008000000 */
[----:B------:R-:W-:-:S03]  /*14d0*/  UIADD3 UR5, UPT, UPT, UR7, UR16, UR5 ;  /* 0x0000001007057290 */ /* 0x000fc6000fffe005 */
[----:B------:R-:W-:Y:S01]  /*14e0*/  UMOV UR7, 0x3 ;  /* 0x0000000300077882 */ /* 0x000fe20000000000 */
[----:B------:R-:W-:Y:S02]  /*14f0*/  UIADD3 UR5, UPT, UPT, UR5, UR6, URZ ;  /* 0x0000000605057290 */ /* 0x000fe4000fffe0ff */
[----:B------:R-:W-:-:S04]  /*1500*/  USHF.L.U32 UR4, UR7, UR4, URZ ;  /* 0x0000000407047299 */ /* 0x000fc800080006ff */
[----:B------:R-:W-:Y:S02]  /*1510*/  MOV R3, UR5 ;  /* 0x0000000500037c02 */ /* 0x000fe40008000f00 */
[----:B------:R-:W-:Y:S02]  /*1520*/  IMAD.U32 R2, RZ, RZ, UR4 ;  /* 0x00000004ff027e24 */ /* 0x000fe4000f8e00ff */
.L_x_17:
[----:B------:R-:W-:Y:S05]  /*1530*/  BRA.U !UP6, `(.L_x_18) ;  /* 0x000000010ed47547 */ /* 0x000fea000b800000 */
[----:B------:R-:W1:Y:S01]  /*1540*/  LDCU.128 UR12, c[0x0][0xb10] ;  /* 0x00016200ff0c77ac */ /* 0x000e620008000c00 */
[----:B------:R-:W2:Y:S01]  /*1550*/  LDCU UR6, c[0x0][0x370] ;  /* 0x00006e00ff0677ac */ /* 0x000ea20008000800 */
[----:B------:R-:W3:Y:S01]  /*1560*/  LDCU UR5, c[0x0][0x374] ;  /* 0x00006e80ff0577ac */ /* 0x000ee20008000800 */
[----:B------:R-:W4:Y:S01]  /*1570*/  LDCU UR25, c[0x0][0xb0c] ;  /* 0x00016180ff1977ac */ /* 0x000f220008000800 */
[----:B------:R-:W4:Y:S01]  /*1580*/  LDCU UR4, c[0x0][0xb20] ;  /* 0x00016400ff0477ac */ /* 0x000f220008000800 */
[----:B------:R-:W4:Y:S01]  /*1590*/  LDCU.64 UR8, c[0x0][0xb28] ;  /* 0x00016500ff0877ac */ /* 0x000f220008000a00 */
[----:B-1----:R-:W-:Y:S02]  /*15a0*/  UISETP.NE.AND UP0, UPT, UR14, 0x1, UPT ;  /* 0x000000010e00788c */ /* 0x002fe4000bf05270 */
[----:B---3--:R-:W-:Y:S02]  /*15b0*/  UIMAD.WIDE.U32 UR10, UR5, UR15, URZ ;  /* 0x0000000f050a72a5 */ /* 0x008fe4000f8e00ff */
[----:B--2---:R-:W-:-:S02]  /*15c0*/  UIMAD.WIDE.U32 UR18, UR6, UR12, URZ ;  /* 0x0000000c061272a5 */ /* 0x004fc4000f8e00ff */
[----:B----4-:R-:W-:Y:S02]  /*15d0*/  UISETP.NE.AND UP1, UPT, UR25, 0x1, UPT ;  /* 0x000000011900788c */ /* 0x010fe4000bf25270 */
[----:B------:R-:W-:Y:S01]  /*15e0*/  UISETP.NE.AND UP2, UPT, UR23, 0x1, UPT ;  /* 0x000000011700788c */ /* 0x000fe2000bf45270 */
[----:B------:R-:W-:Y:S02]  /*15f0*/  UMOV UR10, UR11 ;  /* 0x0000000b000a7c82 */ /* 0x000fe40008000000 */
[----:B------:R-:W-:Y:S01]  /*1600*/  UMOV UR18, UR19 ;  /* 0x0000001300127c82 */ /* 0x000fe20008000000 */
[----:B------:R-:W-:Y:S02]  /*1610*/  @UP0 USHF.R.U32.HI UR5, URZ, UR4, UR10 ;  /* 0x00000004ff050299 */ /* 0x000fe4000801160a */
[----:B------:R-:W-:Y:S02]  /*1620*/  UIMAD.WIDE.U32 UR20, UR24, UR15, URZ ;  /* 0x0000000f181472a5 */ /* 0x000fe4000f8e00ff */
[----:B------:R-:W-:-:S02]  /*1630*/  UIMAD.WIDE.U32 UR10, UR5, UR8, URZ ;  /* 0x00000008050a72a5 */ /* 0x000fc4000f8e00ff */
[----:B------:R-:W-:Y:S02]  /*1640*/  @UP1 USHF.R.U32.HI UR6, URZ, UR13, UR18 ;  /* 0x0000000dff061299 */ /* 0x000fe40008011612 */
[----:B------:R-:W-:Y:S02]  /*1650*/  UIMAD.WIDE.U32 UR16, UR26, UR12, URZ ;  /* 0x0000000c1a1072a5 */ /* 0x000fe4000f8e00ff */
[----:B------:R-:W-:Y:S01]  /*1660*/  UIMAD.WIDE.U32 UR18, UR6, UR8, URZ ;  /* 0x00000008061272a5 */ /* 0x000fe2000f8e00ff */
[----:B------:R-:W-:Y:S01]  /*1670*/  UMOV UR20, UR21 ;  /* 0x0000001500147c82 */ /* 0x000fe20008000000 */
[----:B------:R-:W-:Y:S01]  /*1680*/  UMOV UR10, UR11 ;  /* 0x0000000b000a7c82 */ /* 0x000fe20008000000 */
[----:B------:R-:W-:Y:S02]  /*1690*/  USHF.R.U32.HI UR20, URZ, UR4, UR20 ;  /* 0x00000004ff147299 */ /* 0x000fe40008011614 */
[----:B------:R-:W-:Y:S02]  /*16a0*/  @UP2 USHF.R.U32.HI UR5, URZ, UR9, UR10 ;  /* 0x00000009ff052299 */ /* 0x000fe4000801160a */
[----:B------:R-:W-:Y:S01]  /*16b0*/  UMOV UR7, UR19 ;  /* 0x0000001300077c82 */ /* 0x000fe20008000000 */
[----:B------:R-:W-:Y:S01]  /*16c0*/  UMOV UR16, UR17 ;  /* 0x0000001100107c82 */ /* 0x000fe20008000000 */
[----:B------:R-:W-:-:S02]  /*16d0*/  @UP2 USHF.R.U32.HI UR6, URZ, UR9, UR7 ;  /* 0x00000009ff062299 */ /* 0x000fc40008011607 */
[----:B------:R-:W-:Y:S02]  /*16e0*/  USHF.R.U32.HI UR16, URZ, UR13, UR16 ;  /* 0x0000000dff107299 */ /* 0x000fe40008011610 */
[----:B------:R-:W-:Y:S02]  /*16f0*/  USEL UR4, UR24, UR20, !UP0 ;  /* 0x0000001418047287 */ /* 0x000fe4000c000000 */
[----:B------:R-:W-:Y:S02]  /*1700*/  UIMAD UR7, UR5, UR23, URZ ;  /* 0x00000017050772a4 */ /* 0x000fe4000f8e02ff */
[----:B------:R-:W-:Y:S02]  /*1710*/  USEL UR5, UR26, UR16, !UP1 ;  /* 0x000000101a057287 */ /* 0x000fe4000c800000 */
[----:B------:R-:W-:Y:S02]  /*1720*/  UIMAD UR12, UR6, UR23, URZ ;  /* 0x00000017060c72a4 */ /* 0x000fe4000f8e02ff */
[----:B------:R-:W-:-:S02]  /*1730*/  UISETP.GE.AND UP0, UPT, UR4, UR7, UPT ;  /* 0x000000070400728c */ /* 0x000fc4000bf06270 */
[----:B------:R-:W-:Y:S02]  /*1740*/  UIMAD.WIDE.U32 UR10, UR4, UR8, URZ ;  /* 0x00000008040a72a5 */ /* 0x000fe4000f8e00ff */
[----:B------:R-:W-:Y:S02]  /*1750*/  UISETP.GE.OR UP0, UPT, UR5, UR12, UP0 ;  /* 0x0000000c0500728c */ /* 0x000fe40008706670 */
[----:B------:R-:W-:Y:S02]  /*1760*/  UIMAD.WIDE.U32 UR12, UR5, UR8, URZ ;  /* 0x00000008050c72a5 */ /* 0x000fe4000f8e00ff */
[----:B------:R-:W-:Y:S01]  /*1770*/  UIADD3 UR10, UPT, UPT, -UR4, URZ, URZ ;  /* 0x000000ff040a7290 */ /* 0x000fe2000fffe1ff */
[----:B------:R-:W-:Y:S01]  /*1780*/  UMOV UR8, UR11 ;  /* 0x0000000b00087c82 */ /* 0x000fe20008000000 */
[----:B------:R-:W-:Y:S02]  /*1790*/  UIADD3 UR20, UPT, UPT, -UR5, URZ, URZ ;  /* 0x000000ff05147290 */ /* 0x000fe4000fffe1ff */
[----:B------:R-:W-:-:S03]  /*17a0*/  USHF.R.U32.HI UR8, URZ, UR9, UR8 ;  /* 0x00000009ff087299 */ /* 0x000fc60008011608 */
[----:B------:R-:W-:Y:S01]  /*17b0*/  @!UP0 UMOV UR7, UR13 ;  /* 0x0000000d00078c82 */ /* 0x000fe20008000000 */
[----:B------:R-:W-:Y:S02]  /*17c0*/  UIMAD UR24, UR14, UR10, UR24 ;  /* 0x0000000a0e1872a4 */ /* 0x000fe4000f8e0218 */
[----:B------:R-:W-:Y:S02]  /*17d0*/  USEL UR8, UR4, UR8, !UP2 ;  /* 0x0000000804087287 */ /* 0x000fe4000d000000 */
[----:B------:R-:W-:Y:S02]  /*17e0*/  @!UP0 USHF.R.U32.HI UR7, URZ, UR9, UR7 ;  /* 0x00000009ff078299 */ /* 0x000fe40008011607 */
[----:B------:R-:W-:Y:S02]  /*17f0*/  UIADD3 UR9, UPT, UPT, -UR8, URZ, URZ ;  /* 0x000000ff08097290 */ /* 0x000fe4000fffe1ff */
[----:B------:R-:W-:Y:S02]  /*1800*/  @!UP0 USEL UR7, UR5, UR7, !UP2 ;  /* 0x0000000705078287 */ /* 0x000fe4000d000000 */
[----:B------:R-:W-:-:S02]  /*1810*/  UIMAD UR9, UR23, UR9, UR4 ;  /* 0x00000009170972a4 */ /* 0x000fc4000f8e0204 */
[----:B------:R-:W-:Y:S02]  /*1820*/  @!UP0 UIADD3 UR8, UPT, UPT, UR8, -UR7, URZ ;  /* 0x8000000708088290 */ /* 0x000fe4000fffe0ff */
[----:B------:R-:W-:Y:S02]  /*1830*/  @!UP0 UIMAD UR6, UR9, UR6, UR7 ;  /* 0x00000006090682a4 */ /* 0x000fe4000f8e0207 */
[----:B------:R-:W-:Y:S02]  /*1840*/  @!UP0 UIMAD UR4, UR8, UR23, UR5 ;  /* 0x00000017080482a4 */ /* 0x000fe4000f8e0205 */
[----:B------:R-:W-:Y:S02]  /*1850*/  UIMAD UR20, UR25, UR20, UR26 ;  /* 0x00000014191472a4 */ /* 0x000fe4000f8e021a */
[----:B------:R-:W-:Y:S01]  /*1860*/  UIMAD UR24, UR4, UR14, UR24 ;  /* 0x0000000e041872a4 */ /* 0x000fe2000f8e0218 */
[----:B------:R-:W-:Y:S02]  /*1870*/  @!UP0 UMOV UR5, UR6 ;  /* 0x0000000600058c82 */ /* 0x000fe40008000000 */
[----:B------:R-:W-:-:S12]  /*1880*/  UIMAD UR20, UR5, UR25, UR20 ;  /* 0x00000019051472a4 */ /* 0x000fd8000f8e0214 */
.L_x_18:
[----:B------:R-:W-:-:S09]  /*1890*/  UISETP.NE.AND UP0, UPT, UR27, 0x1, UPT ;  /* 0x000000011b00788c */ /* 0x000fd2000bf05270 */
[----:B------:R-:W-:Y:S05]  /*18a0*/  BRA.U UP0, `(.L_x_19) ;  /* 0x0000000100447547 */ /* 0x000fea000b800000 */
[----:B------:R-:W1:Y:S01]  /*18b0*/  LDCU.128 UR8, c[0x0][0xb10] ;  /* 0x00016200ff0877ac */ /* 0x000e620008000c00 */
[----:B------:R-:W2:Y:S01]  /*18c0*/  LDCU UR12, c[0x0][0xb0c] ;  /* 0x00016180ff0c77ac */ /* 0x000ea20008000800 */
[----:B------:R-:W3:Y:S01]  /*18d0*/  LDCU UR13, c[0x0][0xb20] ;  /* 0x00016400ff0d77ac */ /* 0x000ee20008000800 */
[----:B-1----:R-:W-:Y:S02]  /*18e0*/  UIMAD.WIDE.U32 UR6, UR20, UR8, URZ ;  /* 0x00000008140672a5 */ /* 0x002fe4000f8e00ff */
[----:B------:R-:W-:Y:S02]  /*18f0*/  UIMAD.WIDE.U32 UR4, UR24, UR11, URZ ;  /* 0x0000000b180472a5 */ /* 0x000fe4000f8e00ff */
[----:B--2---:R-:W-:Y:S02]  /*1900*/  UISETP.NE.AND UP1, UPT, UR12, 0x1, UPT ;  /* 0x000000010c00788c */ /* 0x004fe4000bf25270 */
[----:B------:R-:W-:Y:S01]  /*1910*/  UISETP.NE.AND UP0, UPT, UR10, 0x1, UPT ;  /* 0x000000010a00788c */ /* 0x000fe2000bf05270 */
[----:B------:R-:W-:-:S02]  /*1920*/  UMOV UR6, UR7 ;  /* 0x0000000700067c82 */ /* 0x000fc40008000000 */
[----:B------:R-:W-:Y:S01]  /*1930*/  UMOV UR4, UR5 ;  /* 0x0000000500047c82 */ /* 0x000fe20008000000 */
[----:B------:R-:W-:Y:S02]  /*1940*/  USHF.R.U32.HI UR9, URZ, UR9, UR6 ;  /* 0x00000009ff097299 */ /* 0x000fe40008011606 */
[----:B---3--:R-:W-:Y:S02]  /*1950*/  USHF.R.U32.HI UR4, URZ, UR13, UR4 ;  /* 0x0000000dff047299 */ /* 0x008fe40008011604 */
[----:B------:R-:W-:Y:S02]  /*1960*/  USEL UR5, UR20, UR9, !UP1 ;  /* 0x0000000914057287 */ /* 0x000fe4000c800000 */
[----:B------:R-:W-:-:S04]  /*1970*/  USEL UR4, UR24, UR4, !UP0 ;  /* 0x0000000418047287 */ /* 0x000fc8000c000000 */
[----:B------:R-:W-:Y:S02]  /*1980*/  UIADD3 UR6, UPT, UPT, -UR4, UR5, URZ ;  /* 0x0000000504067290 */ /* 0x000fe4000fffe1ff */
[----:B------:R-:W-:Y:S02]  /*1990*/  UIADD3 UR4, UPT, UPT, UR4, -UR5, URZ ;  /* 0x8000000504047290 */ /* 0x000fe4000fffe0ff */
[----:B------:R-:W-:Y:S02]  /*19a0*/  UIMAD UR24, UR6, UR10, UR24 ;  /* 0x0000000a061872a4 */ /* 0x000fe4000f8e0218 */
[----:B------:R-:W-:-:S12]  /*19b0*/  UIMAD UR20, UR4, UR12, UR20 ;  /* 0x0000000c041472a4 */ /* 0x000fd8000f8e0214 */
.L_x_19:
[----:B------:R-:W-:-:S09]  /*19c0*/  UISETP.EQ.U32.AND UP0, UPT, UR28, 0x1, UPT ;  /* 0x000000011c00788c */ /* 0x000fd2000bf02070 */
[----:B------:R-:W-:Y:S05]  /*19d0*/  BRA.U !UP0, `(.L_x_20) ;  /* 0x00000001080c7547 */ /* 0x000fea000b800000 */
[----:B------:R-:W-:Y:S01]  /*19e0*/  UCGABAR_WAIT ;  /* 0x0000000000007dc7 */ /* 0x000fe20008000000 */
[----:B------:R-:W-:Y:S01]  /*19f0*/  CCTL.IVALL ;  /* 0x00000000ff00798f */ /* 0x000fe20002000000 */
[----:B------:R-:W-:Y:S05]  /*1a00*/  BRA `(.L_x_21) ;  /* 0x0000000000047947 */ /* 0x000fea0003800000 */
.L_x_20:
[----:B------:R-:W-:Y:S06]  /*1a10*/  BAR.SYNC.DEFER_BLOCKING 0x0 ;  /* 0x0000000000007b1d */ /* 0x000fec0000010000 */
.L_x_21:
[----:B------:R-:W-:Y:S05]  /*1a20*/  BRA.U UP5, `(.L_x_22) ;  /* 0x0000001505887547 */ /* 0x000fea000b800000 */
[----:B------:R-:W1:Y:S01]  /*1a30*/  LDCU UR6, c[0x0][0x38c] ;  /* 0x00007180ff0677ac */ /* 0x000e620008000800 */
[----:B------:R-:W-:Y:S01]  /*1a40*/  PLOP3.LUT P2, PT, PT, PT, UP3, 0x80, 0x8 ;  /* 0x000000000008781c */ /* 0x000fe20003f4f038 */
[----:B------:R-:W-:Y:S01]  /*1a50*/  IMAD.MOV.U32 R12, RZ, RZ, 0x1 ;  /* 0x00000001ff0c7424 */ /* 0x000fe200078e00ff */
[----:B------:R-:W-:Y:S01]  /*1a60*/  ISETP.NE.AND P3, PT, R0, RZ, P4 ;  /* 0x000000ff0000720c */ /* 0x000fe20002765270 */
[----:B------:R-:W-:Y:S01]  /*1a70*/  USHF.L.U32 UR7, UR26, 0x7, URZ ;  /* 0x000000071a077899 */ /* 0x000fe200080006ff */
[----:B------:R-:W-:Y:S01]  /*1a80*/  PLOP3.LUT P2, PT, P2, PT, PT, 0x8, 0x80 ;  /* 0x000000000080781c */ /* 0x000fe2000174e170 */
[----:B------:R-:W-:Y:S01]  /*1a90*/  USHF.L.U32 UR8, UR26, 0x6, URZ ;  /* 0x000000061a087899 */ /* 0x000fe200080006ff */
[----:B------:R-:W-:Y:S01]  /*1aa0*/  CS2R R10, SRZ ;  /* 0x00000000000a7805 */ /* 0x000fe2000001ff00 */
[----:B------:R-:W-:Y:S01]  /*1ab0*/  UISETP.NE.AND UP1, UPT, UR22, URZ, UPT ;  /* 0x000000ff1600728c */ /* 0x000fe2000bf25270 */
[----:B------:R-:W-:Y:S01]  /*1ac0*/  IMAD.MOV.U32 R9, RZ, RZ, RZ ;  /* 0x000000ffff097224 */ /* 0x000fe200078e00ff */
[----:B------:R-:W2:Y:S01]  /*1ad0*/  LDCU UR50, c[0x0][0x370] ;  /* 0x00006e00ff3277ac */ /* 0x000ea20008000800 */
[----:B------:R-:W-:Y:S01]  /*1ae0*/  IMAD.MOV.U32 R8, RZ, RZ, 0x1 ;  /* 0x00000001ff087424 */ /* 0x000fe200078e00ff */
[----:B------:R-:W-:Y:S01]  /*1af0*/  USEL UR40, UR54, 0x2, UP1 ;  /* 0x0000000236287887 */ /* 0x000fe20008800000 */
[----:B------:R-:W3:Y:S01]  /*1b00*/  LDCU.64 UR46, c[0x0][0x348] ;  /* 0x00006900ff2e77ac */ /* 0x000ee20008000a00 */
[----:B-1----:R-:W-:-:S02]  /*1b10*/  UIADD3 UR5, UPT, UPT, UR6, 0x7f, URZ ;  /* 0x0000007f06057890 */ /* 0x002fc4000fffe0ff */
[----:B------:R-:W-:Y:S02]  /*1b20*/  UIADD3 UR58, UPT, UPT, UR6, 0xfe, URZ ;  /* 0x000000fe063a7890 */ /* 0x000fe4000fffe0ff */
[----:B------:R-:W-:Y:S01]  /*1b30*/  USHF.R.S32.HI UR4, URZ, 0x1f, UR5 ;  /* 0x0000001fff047899 */ /* 0x000fe20008011405 */
[----:B------:R-:W1:Y:S03]  /*1b40*/  LDCU UR49, c[0x0][0x374] ;  /* 0x00006e80ff3177ac */ /* 0x000e660008000800 */
[----:B------:R-:W-:Y:S02]  /*1b50*/  ULEA.HI UR4, UR4, UR5, URZ, 0x7 ;  /* 0x0000000504047291 */ /* 0x000fe4000f8f38ff */
[----:B------:R-:W-:Y:S02]  /*1b60*/  UIADD3 UR5, UPT, UPT, UR6, -0x1, URZ ;  /* 0xffffffff06057890 */ /* 0x000fe4000fffe0ff */
[----:B------:R-:W-:-:S02]  /*1b70*/  USHF.R.S32.HI UR53, URZ, 0x7, UR4 ;  /* 0x00000007ff357899 */ /* 0x000fc40008011404 */
[----:B------:R-:W-:Y:S02]  /*1b80*/  UISETP.GE.U32.AND UP2, UPT, UR5, -0xff, UPT ;  /* 0xffffff010500788c */ /* 0x000fe4000bf46070 */
[----:B------:R-:W-:Y:S02]  /*1b90*/  UISETP.LT.U32.AND UP0, UPT, UR53, 0x4, UPT ;  /* 0x000000043500788c */ /* 0x000fe4000bf01070 */
[----:B------:R-:W-:Y:S02]  /*1ba0*/  ULOP3.LUT UR6, UR7, 0x80, URZ, 0xc0, !UPT ;  /* 0x0000008007067892 */ /* 0x000fe4000f8ec0ff */
[----:B------:R-:W-:Y:S02]  /*1bb0*/  USEL UR51, UR53, 0x4, UP0 ;  /* 0x0000000435337887 */ /* 0x000fe40008000000 */
[----:B------:R-:W-:Y:S02]  /*1bc0*/  ULOP3.LUT UR5, UR8, 0x40, URZ, 0xc0, !UPT ;  /* 0x0000004008057892 */ /* 0x000fe4000f8ec0ff */
[----:B------:R-:W-:-:S02]  /*1bd0*/  UIADD3 UR4, UPT, UPT, UR51, -0x1, URZ ;  /* 0xffffffff33047890 */ /* 0x000fc4000fffe0ff */
[----:B------:R-:W-:Y:S02]  /*1be0*/  @UP2 UIADD3 UR4, UPT, UPT, UR51, URZ, URZ ;  /* 0x000000ff33042290 */ /* 0x000fe4000fffe0ff */
[----:B------:R-:W-:Y:S02]  /*1bf0*/  ULEA UR57, UR57, UR6, 0x6 ;  /* 0x0000000639397291 */ /* 0x000fe4000f8e30ff */
[----:B------:R-:W-:Y:S02]  /*1c00*/  ULEA UR55, UR55, UR5, 0x4 ;  /* 0x0000000537377291 */ /* 0x000fe4000f8e20ff */
[----:B------:R-:W-:Y:S02]  /*1c10*/  UIADD3 UR56, UPT, UPT, UR53, -UR51, URZ ;  /* 0x8000003335387290 */ /* 0x000fe4000fffe0ff */
[----:B------:R-:W-:Y:S02]  /*1c20*/  UIADD3 UR41, UPT, UPT, UR4, 0x1, URZ ;  /* 0x0000000104297890 */ /* 0x000fe4000fffe0ff */
[----:B------:R-:W-:Y:S01]  /*1c30*/  UIADD3 UR54, UPT, UPT, -UR4, URZ, URZ ;  /* 0x000000ff04367290 */ /* 0x000fe2000fffe1ff */
[----:B-123--:R-:W-:-:S11]  /*1c40*/  UMOV UR29, URZ ;  /* 0x000000ff001d7c82 */ /* 0x00efd60008000000 */
.L_x_46:
[----:B------:R-:W-:Y:S01]  /*1c50*/  UISETP.NE.AND UP0, UPT, UR52, URZ, UPT ;  /* 0x000000ff3400728c */ /* 0x000fe2000bf05270 */
[----:B-1----:R-:W1:Y:S08]  /*1c60*/  S2UR UR52, SR_CgaCtaId ;  /* 0x00000000003479c3 */ /* 0x002e700000008800 */
[----:B---3--:R-:W-:Y:S05]  /*1c70*/  BRA.U UP0, `(.L_x_23) ;  /* 0x0000000100347547 */ /* 0x008fea000b800000 */
[----:B------:R-:W2:Y:S01]  /*1c80*/  S2R R0, SR_CgaCtaId ;  /* 0x0000000000007919 */ /* 0x000ea20000008800 */
[----:B------:R-:W-:Y:S02]  /*1c90*/  MOV R3, 0x400 ;  /* 0x0000040000037802 */ /* 0x000fe40000000f00 */
[----:B------:R-:W-:Y:S02]  /*1ca0*/  SHF.L.U32 R2, R8, 0x1f, RZ ;  /* 0x0000001f08027819 */ /* 0x000fe400000006ff */
[----:B--2---:R-:W-:-:S05]  /*1cb0*/  LEA R0, R0, R3, 0x18 ;  /* 0x0000000300007211 */ /* 0x004fca00078ec0ff */
[----:B------:R-:W-:-:S04]  /*1cc0*/  IMAD R3, R9, 0x8, R0 ;  /* 0x0000000809037824 */ /* 0x000fc800078e0200 */
[----:B------:R-:W2:Y:S02]  /*1cd0*/  SYNCS.PHASECHK.TRANS64.TRYWAIT P0, [R3+URZ+0x100], R2 ;  /* 0x00010002030075a7 */ /* 0x000ea400080011ff */
[----:B--2---:R-:W-:Y:S05]  /*1ce0*/  @!P0 BRA `(.L_x_24) ;  /* 0x0000008400b48947 */ /* 0x004fea0003800000 */
.L_x_153:
[----:B------:R-:W-:Y:S01]  /*1cf0*/  VIADD R9, R9, 0x1 ;  /* 0x0000000109097836 */ /* 0x000fe20000000000 */
[----:B------:R2:W-:Y:S04]  /*1d00*/  SYNCS.ARRIVE.TRANS64.A1T0 RZ, [R3+URZ+0xf0], RZ ;  /* 0x0000f0ff03ff79a7 */ /* 0x0005e800081000ff */
[----:B------:R-:W-:-:S04]  /*1d10*/  ISETP.NE.AND P0, PT, R9, 0x2, PT ;  /* 0x000000020900780c */ /* 0x000fc80003f05270 */
[----:B------:R-:W-:Y:S02]  /*1d20*/  SEL R9, R9, RZ, P0 ;  /* 0x000000ff09097207 */ /* 0x000fe40000000000 */
[----:B--2---:R-:W-:-:S04]  /*1d30*/  SEL R3, RZ, 0x1, P0 ;  /* 0x00000001ff037807 */ /* 0x004fc80000000000 */
[----:B------:R-:W-:Y:S02]  /*1d40*/  LOP3.LUT R8, R8, R3, RZ, 0x3c, !PT ;  /* 0x0000000308087212 */ /* 0x000fe400078e3cff */
.L_x_23:
[----:B------:R-:W-:Y:S01]  /*1d50*/  UMOV UR21, 0x400 ;  /* 0x0000040000157882 */ /* 0x000fe20000000000 */
[----:B------:R-:W-:Y:S01]  /*1d60*/  SHF.L.U32 R0, R12, 0x1f, RZ ;  /* 0x0000001f0c007819 */ /* 0x000fe200000006ff */
[----:B-1----:R-:W-:Y:S02]  /*1d70*/  ULEA UR21, UR52, UR21, 0x18 ;  /* 0x0000001534157291 */ /* 0x002fe4000f8ec0ff */
[----:B------:R-:W-:Y:S02]  /*1d80*/  UISETP.GE.U32.AND UP0, UPT, UR58, 0xff, UPT ;  /* 0x000000ff3a00788c */ /* 0x000fe4000bf06070 */
[----:B------:R-:W-:Y:S02]  /*1d90*/  ULEA UR4, UR29, UR21, 0x3 ;  /* 0x000000151d047291 */ /* 0x000fe4000f8e18ff */
[----:B------:R-:W-:Y:S01]  /*1da0*/  ULEA UR19, UR24, UR57, 0x8 ;  /* 0x0000003918137291 */ /* 0x000fe2000f8e40ff */
[----:B------:R-:W-:-:S06]  /*1db0*/  UMOV UR13, URZ ;  /* 0x000000ff000d7c82 */ /* 0x000fcc0008000000 */
[----:B------:R1:W2:Y:S01]  /*1dc0*/  SYNCS.PHASECHK.TRANS64.TRYWAIT P1, [UR4+0x20], R0 ;  /* 0x00002000ff0075a7 */ /* 0x0002a20008021104 */
[----:B------:R-:W-:-:S04]  /*1dd0*/  ULEA.HI UR4, UR20, UR20, URZ, 0x1 ;  /* 0x0000001414047291 */ /* 0x000fc8000f8f08ff */
[----:B------:R-:W-:-:S04]  /*1de0*/  USHF.L.U32 UR4, UR4, 0x6, URZ ;  /* 0x0000000604047899 */ /* 0x000fc800080006ff */
[----:B------:R-:W-:-:S04]  /*1df0*/  ULOP3.LUT UR35, UR4, 0xffffff80, URZ, 0xc0, !UPT ;  /* 0xffffff8004237892 */ /* 0x000fc8000f8ec0ff */
[----:B------:R-:W-:Y:S01]  /*1e00*/  UIADD3 UR35, UPT, UPT, UR55, UR35, URZ ;  /* 0x0000002337237290 */ /* 0x000fe2000fffe0ff */
[----:B------:R-:W-:Y:S11]  /*1e10*/  BRA.U !UP0, `(.L_x_25) ;  /* 0x0000000508147547 */ /* 0x000ff6000b800000 */
[----:B------:R-:W-:Y:S01]  /*1e20*/  UMOV UR30, UR54 ;  /* 0x00000036001e7c82 */ /* 0x000fe20008000000 */
[----:B------:R-:W-:Y:S01]  /*1e30*/  UMOV UR5, UR29 ;  /* 0x0000001d00057c82 */ /* 0x000fe20008000000 */
[----:B------:R-:W-:-:S05]  /*1e40*/  UMOV UR26, 0x40 ;  /* 0x00000040001a7882 */ /* 0x000fca0000000000 */
.L_x_33:
[----:B------:R-:W-:Y:S01]  /*1e50*/  ULEA UR6, UR5, UR21, 0x3 ;  /* 0x0000001505067291 */ /* 0x000fe2000f8e18ff */
[----:B--2---:R-:W-:Y:S01]  /*1e60*/  @P4 MOV R2, 0x18000 ;  /* 0x0001800000024802 */ /* 0x004fe20000000f00 */
[----:B--23--:R-:W-:Y:S10]  /*1e70*/  @P1 BRA `(.L_x_26) ;  /* 0x00000000000c1947 */ /* 0x00cff40003800000 */
[----:B------:R-:W-:-:S04]  /*1e80*/  SHF.L.U32 R3, R12, 0x1f, RZ ;  /* 0x0000001f0c037819 */ /* 0x000fc800000006ff */
[----:B------:R-:W2:Y:S02]  /*1e90*/  SYNCS.PHASECHK.TRANS64.TRYWAIT P0, [UR6+0x20], R3 ;  /* 0x00002003ff0075a7 */ /* 0x000ea40008001106 */
[----:B--2---:R-:W-:Y:S05]  /*1ea0*/  @!P0 BRA `(.L_x_27) ;  /* 0x0000008400588947 */ /* 0x004fea0003800000 */
.L_x_26:
[----:B------:R2:W-:Y:S01]  /*1eb0*/  @P4 SYNCS.ARRIVE.TRANS64 RZ, [UR6], R2 ;  /* 0x00000002ffff49a7 */ /* 0x0005e20008000006 */
[----:B------:R-:W-:Y:S02]  /*1ec0*/  ULOP3.LUT UR4, UR40, 0x2, URZ, 0xfc, !UPT ;  /* 0x0000000228047892 */ /* 0x000fe4000f8efcff */
[----:B------:R-:W-:Y:S02]  /*1ed0*/  UIADD3 UR30, UPT, UPT, UR30, 0x1, URZ ;  /* 0x000000011e1e7890 */ /* 0x000fe4000fffe0ff */
[----:B------:R-:W-:Y:S02]  /*1ee0*/  UISETP.NE.AND UP0, UPT, UR4, 0x2, UPT ;  /* 0x000000020400788c */ /* 0x000fe4000bf05270 */
[----:B------:R-:W-:-:S07]  /*1ef0*/  UISETP.NE.AND UP2, UPT, UR30, 0x1, UPT ;  /* 0x000000011e00788c */ /* 0x000fce000bf45270 */
[----:B------:R-:W-:Y:S05]  /*1f00*/  BRA.U UP0, `(.L_x_28) ;  /* 0x0000000100047547 */ /* 0x000fea000b800000 */
[----:B------:R-:W-:Y:S05]  /*1f10*/  BPT.TRAP 0x1 ;  /* 0x000000040000795c */ /* 0x000fea0000300000 */
.L_x_28:
[----:B------:R-:W-:Y:S04]  /*1f20*/  BSSY.RECONVERGENT B0, `(.L_x_29) ;  /* 0x0000003000007945 */ /* 0x000fe80003800200 */
[----:B------:R-:W-:Y:S05]  /*1f30*/  @!P3 BRA `(.L_x_30) ;  /* 0x000000000004b947 */ /* 0x000fea0003800000 */
[----:B------:R-:W-:Y:S05]  /*1f40*/  BPT.TRAP 0x1 ;  /* 0x000000040000795c */ /* 0x000fea0000300000 */
.L_x_30:
[----:B------:R-:W-:Y:S05]  /*1f50*/  BSYNC.RECONVERGENT B0 ;  /* 0x0000000000007941 */ /* 0x000fea0003800200 */
.L_x_29:
[----:B------:R-:W-:Y:S01]  /*1f60*/  UIADD3 UR4, UPT, UPT, UR5, 0x1, URZ ;  /* 0x0000000105047890 */ /* 0x000fe2000fffe0ff */
[----:B------:R-:W-:Y:S01]  /*1f70*/  BSSY.RECONVERGENT B0, `(.L_x_31) ;  /* 0x000002b000007945 */ /* 0x000fe20003800200 */
[----:B------:R-:W-:Y:S02]  /*1f80*/  ELECT P0, URZ, PT ;  /* 0x0000000000ff782f */ /* 0x000fe40003800000 */
[----:B------:R-:W-:-:S04]  /*1f90*/  UISETP.NE.AND UP0, UPT, UR4, 0x4, UPT ;  /* 0x000000040400788c */ /* 0x000fc8000bf05270 */
[----:B------:R-:W-:Y:S02]  /*1fa0*/  USEL UR7, URZ, 0x1, UP0 ;  /* 0x00000001ff077887 */ /* 0x000fe40008000000 */
[----:B------:R-:W-:-:S04]  /*1fb0*/  USEL UR29, UR4, URZ, UP0 ;  /* 0x000000ff041d7287 */ /* 0x000fc80008000000 */
[----:B------:R-:W-:Y:S01]  /*1fc0*/  ULEA UR4, UR29, UR21, 0x3 ;  /* 0x000000151d047291 */ /* 0x000fe2000f8e18ff */
[----:B------:R-:W-:-:S04]  /*1fd0*/  LOP3.LUT R12, R12, UR7, RZ, 0x3c, !PT ;  /* 0x000000070c0c7c12 */ /* 0x000fc8000f8e3cff */
[----:B-1----:R-:W-:-:S04]  /*1fe0*/  SHF.L.U32 R0, R12, 0x1f, RZ ;  /* 0x0000001f0c007819 */ /* 0x002fc800000006ff */
[----:B------:R1:W3:Y:S01]  /*1ff0*/  SYNCS.PHASECHK.TRANS64.TRYWAIT P1, [UR4+0x20], R0 ;  /* 0x00002000ff0075a7 */ /* 0x0002e20008021104 */
[----:B------:R-:W-:Y:S05]  /*2000*/  @!P0 BRA `(.L_x_32) ;  /* 0x0000000000848947 */ /* 0x000fea0003800000 */
[----:B------:R-:W-:Y:S02]  /*2010*/  ULEA UR24, UR5, UR39, 0xd ;  /* 0x0000002705187291 */ /* 0x000fe4000f8e68ff */
[----:B------:R-:W-:Y:S02]  /*2020*/  ULEA UR8, UR5, UR38, 0xe ;  /* 0x0000002605087291 */ /* 0x000fe4000f8e70ff */
[----:B------:R-:W-:Y:S02]  /*2030*/  UIADD3 UR22, UP1, UPT, UR46, 0x80, URZ ;  /* 0x000000802e167890 */ /* 0x000fe4000ff3e0ff */
[----:B------:R-:W-:Y:S02]  /*2040*/  ULEA UR24, UR24, UR21, 0x1 ;  /* 0x0000001518187291 */ /* 0x000fe4000f8e08ff */
[----:B------:R-:W-:Y:S02]  /*2050*/  UIADD3 UR14, UP0, UPT, UR46, 0x180, URZ ;  /* 0x000001802e0e7890 */ /* 0x000fe4000ff1e0ff */
[----:B------:R-:W-:-:S02]  /*2060*/  ULEA UR8, UR8, UR21, 0x1 ;  /* 0x0000001508087291 */ /* 0x000fc4000f8e08ff */
[----:B------:R-:W-:Y:S02]  /*2070*/  UIADD3 UR34, UPT, UPT, UR26, -0x40, URZ ;  /* 0xffffffc01a227890 */ /* 0x000fe4000fffe0ff */
[----:B------:R-:W-:Y:S02]  /*2080*/  ULOP3.LUT UR33, UR6, 0xfefffff8, URZ, 0xc0, !UPT ;  /* 0xfefffff806217892 */ /* 0x000fe4000f8ec0ff */
[----:B------:R-:W-:Y:S02]  /*2090*/  UIADD3.X UR23, UPT, UPT, URZ, UR47, URZ, UP1, !UPT ;  /* 0x0000002fff177290 */ /* 0x000fe40008ffe4ff */
[----:B------:R-:W-:Y:S02]  /*20a0*/  UIADD3 UR32, UPT, UPT, UR24, 0x8400, URZ ;  /* 0x0000840018207890 */ /* 0x000fe4000fffe0ff */
[----:B------:R-:W-:Y:S02]  /*20b0*/  UPRMT UR7, URZ, 0x5410, UR37 ;  /* 0x00005410ff077896 */ /* 0x000fe40008000025 */
[----:B------:R-:W-:-:S02]  /*20c0*/  UIADD3 UR24, UPT, UPT, UR24, 0xa400, URZ ;  /* 0x0000a40018187890 */ /* 0x000fc4000fffe0ff */
[----:B------:R-:W-:Y:S02]  /*20d0*/  UIADD3.X UR15, UPT, UPT, URZ, UR47, URZ, UP0, !UPT ;  /* 0x0000002fff0f7290 */ /* 0x000fe400087fe4ff */
[----:B------:R-:W-:Y:S02]  /*20e0*/  UIADD3 UR16, UPT, UPT, UR8, 0x18400, URZ ;  /* 0x0001840008107890 */ /* 0x000fe4000fffe0ff */
[----:B------:R-:W-:Y:S02]  /*20f0*/  UPRMT UR4, URZ, 0x5410, UR31 ;  /* 0x00005410ff047896 */ /* 0x000fe4000800001f */
[----:B------:R-:W-:Y:S01]  /*2100*/  UIADD3 UR8, UPT, UPT, UR8, 0x1c400, URZ ;  /* 0x0001c40008087890 */ /* 0x000fe2000fffe0ff */
[----:B------:R-:W-:Y:S01]  /*2110*/  UMOV UR42, 0x0 ;  /* 0x00000000002a7882 */ /* 0x000fe20000000000 */
[----:B------:R-:W-:Y:S01]  /*2120*/  UMOV UR43, 0x10000000 ;  /* 0x10000000002b7882 */ /* 0x000fe20000000000 */
[----:B------:R-:W-:Y:S01]  /*2130*/  UMOV UR27, UR35 ;  /* 0x00000023001b7c82 */ /* 0x000fe20008000000 */
[----:B------:R-:W-:Y:S01]  /*2140*/  UMOV UR28, UR36 ;  /* 0x00000024001c7c82 */ /* 0x000fe20008000000 */
[----:B------:R-:W-:Y:S01]  /*2150*/  UMOV UR25, UR33 ;  /* 0x0000002100197c82 */ /* 0x000fe20008000000 */
[----:B------:R-:W-:Y:S01]  /*2160*/  UMOV UR20, UR36 ;  /* 0x0000002400147c82 */ /* 0x000fe20008000000 */
[----:B------:R-:W-:Y:S01]  /*2170*/  UMOV UR17, UR33 ;  /* 0x0000002100117c82 */ /* 0x000fe20008000000 */
[----:B------:R-:W-:Y:S01]  /*2180*/  UMOV UR18, UR34 ;  /* 0x0000002200127c82 */ /* 0x000fe20008000000 */
[----:B------:R4:W-:Y:S01]  /*2190*/  UTMALDG.3D.MULTICAST.2CTA [UR32], [UR22], UR7, desc[UR42] ;  /* 0x00002a20160073b4 */ /* 0x0009e20008211807 */
[----:B------:R-:W-:Y:S01]  /*21a0*/  UMOV UR10, UR26 ;  /* 0x0000001a000a7c82 */ /* 0x000fe20008000000 */
[----:B------:R-:W-:Y:S01]  /*21b0*/  UMOV UR11, UR19 ;  /* 0x00000013000b7c82 */ /* 0x000fe20008000000 */
[----:B------:R-:W-:Y:S01]  /*21c0*/  UMOV UR12, UR36 ;  /* 0x00000024000c7c82 */ /* 0x000fe20008000000 */
[----:B------:R-:W-:Y:S01]  /*21d0*/  UMOV UR9, UR33 ;  /* 0x0000002100097c82 */ /* 0x000fe20008000000 */
[----:B------:R4:W-:Y:S01]  /*21e0*/  UTMALDG.3D.MULTICAST.2CTA [UR24], [UR22], UR7, desc[UR42] ;  /* 0x00002a18160073b4 */ /* 0x0009e20008211807 */
[----:B------:R4:W-:Y:S01]  /*21f0*/  UTMALDG.3D.MULTICAST.2CTA [UR16], [UR14], UR4, desc[UR42] ;  /* 0x00002a100e0073b4 */ /* 0x0009e20008211804 */
[----:B------:R4:W-:Y:S02]  /*2200*/  UTMALDG.3D.MULTICAST.2CTA [UR8], [UR14], UR4, desc[UR42] ;  /* 0x00002a080e0073b4 */ /* 0x0009e40008211804 */
[----:B----4-:R-:W-:Y:S01]  /*2210*/  NOP ;  /* 0x0000000000007918 */ /* 0x010fe20000000000 */
.L_x_32:
[----:B------:R-:W-:Y:S05]  /*2220*/  BSYNC.RECONVERGENT B0 ;  /* 0x0000000000007941 */ /* 0x000fea0003800200 */
.L_x_31:
[----:B------:R-:W-:Y:S01]  /*2230*/  UIADD3 UR26, UPT, UPT, UR26, 0x80, URZ ;  /* 0x000000801a1a7890 */ /* 0x000fe2000fffe0ff */
[----:B------:R-:W-:Y:S01]  /*2240*/  UMOV UR5, UR29 ;  /* 0x0000001d00057c82 */ /* 0x000fe20008000000 */
[----:B------:R-:W-:Y:S01]  /*2250*/  UMOV UR13, UR41 ;  /* 0x00000029000d7c82 */ /* 0x000fe20008000000 */
[----:B------:R-:W-:Y:S09]  /*2260*/  BRA.U UP2, `(.L_x_33) ;  /* 0xfffffff902f87547 */ /* 0x000ff2000b83ffff */
.L_x_25:
[----:B------:R-:W-:Y:S01]  /*2270*/  ULEA UR4, UR29, UR21, 0x3 ;  /* 0x000000151d047291 */ /* 0x000fe2000f8e18ff */
[----:B-1----:R-:W-:Y:S01]  /*2280*/  SHF.L.U32 R0, R12, 0x1f, RZ ;  /* 0x0000001f0c007819 */ /* 0x002fe200000006ff */
[----:B------:R-:W-:Y:S01]  /*2290*/  @!P2 SYNCS.ARRIVE.TRANS64.A1T0 RZ, [UR21+0x88], RZ ;  /* 0x000088ffffffa9a7 */ /* 0x000fe20008100015 */
[----:B------:R-:W-:-:S06]  /*22a0*/  UISETP.GT.AND UP0, UPT, UR53, UR51, UPT ;  /* 0x000000333500728c */ /* 0x000fcc000bf04270 */
[----:B--23--:R1:W2:Y:S03]  /*22b0*/  SYNCS.PHASECHK.TRANS64.TRYWAIT P1, [UR4+0x20], R0 ;  /* 0x00002000ff0075a7 */ /* 0x00c2a60008021104 */
[----:B------:R-:W-:Y:S05]  /*22c0*/  BRA.U !UP0, `(.L_x_34) ;  /* 0x00000005080c7547 */ /* 0x000fea000b800000 */
[----:B------:R-:W-:Y:S01]  /*22d0*/  UIADD3 UR23, UPT, UPT, UR56, UR13, URZ ;  /* 0x0000000d38177290 */ /* 0x000fe2000fffe0ff */
[----:B------:R-:W-:-:S11]  /*22e0*/  UMOV UR6, UR29 ;  /* 0x0000001d00067c82 */ /* 0x000fd60008000000 */
.L_x_42:
[----:B------:R-:W-:Y:S01]  /*22f0*/  ULEA UR7, UR6, UR21, 0x3 ;  /* 0x0000001506077291 */ /* 0x000fe2000f8e18ff */
[----:B--2---:R-:W-:Y:S01]  /*2300*/  @P4 MOV R2, 0x18000 ;  /* 0x0001800000024802 */ /* 0x004fe20000000f00 */
[----:B--23--:R-:W-:Y:S10]  /*2310*/  @P1 BRA `(.L_x_35) ;  /* 0x00000000000c1947 */ /* 0x00cff40003800000 */
[----:B------:R-:W-:-:S04]  /*2320*/  SHF.L.U32 R3, R12, 0x1f, RZ ;  /* 0x0000001f0c037819 */ /* 0x000fc800000006ff */
[----:B------:R-:W2:Y:S02]  /*2330*/  SYNCS.PHASECHK.TRANS64.TRYWAIT P0, [UR7+0x20], R3 ;  /* 0x00002003ff0075a7 */ /* 0x000ea40008001107 */
[----:B--2---:R-:W-:Y:S05]  /*2340*/  @!P0 BRA `(.L_x_36) ;  /* 0x0000008000488947 */ /* 0x004fea0003800000 */
.L_x_35:
[----:B------:R2:W-:Y:S01]  /*2350*/  @P4 SYNCS.ARRIVE.TRANS64 RZ, [UR7], R2 ;  /* 0x00000002ffff49a7 */ /* 0x0005e20008000007 */
[----:B------:R-:W-:-:S04]  /*2360*/  ULOP3.LUT UR4, UR40, 0x2, URZ, 0xfc, !UPT ;  /* 0x0000000228047892 */ /* 0x000fc8000f8efcff */
[----:B------:R-:W-:-:S09]  /*2370*/  UISETP.NE.AND UP0, UPT, UR4, 0x2, UPT ;  /* 0x000000020400788c */ /* 0x000fd2000bf05270 */
[----:B------:R-:W-:Y:S05]  /*2380*/  BRA.U UP0, `(.L_x_37) ;  /* 0x0000000100047547 */ /* 0x000fea000b800000 */
[----:B------:R-:W-:Y:S05]  /*2390*/  BPT.TRAP 0x1 ;  /* 0x000000040000795c */ /* 0x000fea0000300000 */
.L_x_37:
[----:B------:R-:W-:Y:S04]  /*23a0*/  BSSY.RECONVERGENT B0, `(.L_x_38) ;  /* 0x0000003000007945 */ /* 0x000fe80003800200 */
[----:B------:R-:W-:Y:S05]  /*23b0*/  @!P3 BRA `(.L_x_39) ;  /* 0x000000000004b947 */ /* 0x000fea0003800000 */
[----:B------:R-:W-:Y:S05]  /*23c0*/  BPT.TRAP 0x1 ;  /* 0x000000040000795c */ /* 0x000fea0000300000 */
.L_x_39:
[----:B------:R-:W-:Y:S05]  /*23d0*/  BSYNC.RECONVERGENT B0 ;  /* 0x0000000000007941 */ /* 0x000fea0003800200 */
.L_x_38:
        /* <DEDUP_REMOVED lines=15> */
[----:B------:R-:W-:Y:S02]  /*24d0*/  USHF.L.U32 UR34, UR13, 0x7, URZ ;  /* 0x000000070d227899 */ /* 0x000fe400080006ff */
[----:B------:R-:W-:-:S02]  /*24e0*/  UIADD3 UR14, UP0, UPT, UR46, 0x180, URZ ;  /* 0x000001802e0e7890 */ /* 0x000fc4000ff1e0ff */
[----:B------:R-:W-:Y:S02]  /*24f0*/  ULEA UR8, UR8, UR21, 0x1 ;  /* 0x0000001508087291 */ /* 0x000fe4000f8e08ff */
[----:B------:R-:W-:Y:S02]  /*2500*/  ULOP3.LUT UR33, UR7, 0xfefffff8, URZ, 0xc0, !UPT ;  /* 0xfefffff807217892 */ /* 0x000fe4000f8ec0ff */
[----:B------:R-:W-:Y:S02]  /*2510*/  UIADD3.X UR5, UPT, UPT, URZ, UR47, URZ, UP1, !UPT ;  /* 0x0000002fff057290 */ /* 0x000fe40008ffe4ff */
[----:B------:R-:W-:Y:S02]  /*2520*/  UIADD3 UR32, UPT, UPT, UR24, 0x8400, URZ ;  /* 0x0000840018207890 */ /* 0x000fe4000fffe0ff */
[----:B------:R-:W-:Y:S02]  /*2530*/  UPRMT UR10, URZ, 0x5410, UR37 ;  /* 0x00005410ff0a7896 */ /* 0x000fe40008000025 */
[----:B------:R-:W-:-:S02]  /*2540*/  UIADD3 UR26, UPT, UPT, UR34, 0x40, URZ ;  /* 0x00000040221a7890 */ /* 0x000fc4000fffe0ff */
[----:B------:R-:W-:Y:S02]  /*2550*/  UIADD3 UR24, UPT, UPT, UR24, 0xa400, URZ ;  /* 0x0000a40018187890 */ /* 0x000fe4000fffe0ff */
        /* <DEDUP_REMOVED lines=9> */
[----:B------:R-:W-:Y:S01]  /*25f0*/  UTMALDG.3D.MULTICAST.2CTA [UR32], [UR4], UR10, desc[UR42] ;  /* 0x00002a20040073b4 */ /* 0x000fe2000821180a */
[----:B------:R-:W-:Y:S01]  /*2600*/  UMOV UR20, UR36 ;  /* 0x0000002400147c82 */ /* 0x000fe20008000000 */
[----:B------:R-:W-:Y:S01]  /*2610*/  UMOV UR17, UR33 ;  /* 0x0000002100117c82 */ /* 0x000fe20008000000 */
[----:B------:R-:W-:Y:S01]  /*2620*/  UMOV UR18, UR34 ;  /* 0x0000002200127c82 */ /* 0x000fe20008000000 */
[----:B------:R-:W-:Y:S01]  /*2630*/  UMOV UR11, UR19 ;  /* 0x00000013000b7c82 */ /* 0x000fe20008000000 */
[----:B------:R-:W-:Y:S01]  /*2640*/  UMOV UR12, UR36 ;  /* 0x00000024000c7c82 */ /* 0x000fe20008000000 */
[----:B------:R-:W-:Y:S01]  /*2650*/  UMOV UR9, UR33 ;  /* 0x0000002100097c82 */ /* 0x000fe20008000000 */
[----:B------:R4:W-:Y:S01]  /*2660*/  UTMALDG.3D.MULTICAST.2CTA [UR24], [UR4], UR10, desc[UR42] ;  /* 0x00002a18040073b4 */ /* 0x0009e2000821180a */
[----:B------:R1:W-:Y:S01]  /*2670*/  UTMALDG.3D.MULTICAST.2CTA [UR16], [UR14], UR22, desc[UR42] ;  /* 0x00002a100e0073b4 */ /* 0x0003e20008211816 */
[----:B----4-:R-:W-:-:S02]  /*2680*/  UMOV UR10, UR26 ;  /* 0x0000001a000a7c82 */ /* 0x010fc40008000000 */
[----:B------:R1:W-:Y:S02]  /*2690*/  UTMALDG.3D.MULTICAST.2CTA [UR8], [UR14], UR22, desc[UR42] ;  /* 0x00002a080e0073b4 */ /* 0x0003e40008211816 */
[----:B-1----:R-:W-:Y:S01]  /*26a0*/  NOP ;  /* 0x0000000000007918 */ /* 0x002fe20000000000 */
.L_x_41:
[----:B------:R-:W-:Y:S05]  /*26b0*/  BSYNC.RECONVERGENT B0 ;  /* 0x0000000000007941 */ /* 0x000fea0003800200 */
.L_x_40:
[----:B------:R-:W-:Y:S01]  /*26c0*/  UIADD3 UR13, UPT, UPT, UR13, 0x1, URZ ;  /* 0x000000010d0d7890 */ /* 0x000fe2000fffe0ff */
[----:B------:R-:W-:-:S03]  /*26d0*/  UMOV UR6, UR29 ;  /* 0x0000001d00067c82 */ /* 0x000fc60008000000 */
[----:B------:R-:W-:-:S09]  /*26e0*/  UISETP.NE.AND UP0, UPT, UR13, UR23, UPT ;  /* 0x000000170d00728c */ /* 0x000fd2000bf05270 */
[----:B------:R-:W-:Y:S05]  /*26f0*/  BRA.U UP0, `(.L_x_42) ;  /* 0xfffffff900fc7547 */ /* 0x000fea000b83ffff */
.L_x_34:
[C---:B------:R-:W-:Y:S01]  /*2700*/  LEA R3, R11.reuse, UR21, 0x3 ;  /* 0x000000150b037c11 */ /* 0x040fe2000f8e18ff */
[----:B------:R-:W-:Y:S01]  /*2710*/  NOP ;  /* 0x0000000000007918 */ /* 0x000fe20000000000 */
[----:B-1----:R-:W-:Y:S02]  /*2720*/  SHF.L.U32 R0, R10, 0x1f, RZ ;  /* 0x0000001f0a007819 */ /* 0x002fe400000006ff */
[----:B------:R-:W-:Y:S02]  /*2730*/  LEA R5, R11, UR21, 0x4 ;  /* 0x000000150b057c11 */ /* 0x000fe4000f8e20ff */
[----:B------:R-:W1:Y:S02]  /*2740*/  SYNCS.PHASECHK.TRANS64.TRYWAIT P0, [R3+URZ+0x90], R0 ;  /* 0x00009000030075a7 */ /* 0x000e6400080011ff */
[----:B-1----:R-:W-:Y:S05]  /*2750*/  @!P0 BRA `(.L_x_43) ;  /* 0x0000007c005c8947 */ /* 0x002fea0003800000 */
.L_x_156:
[----:B------:R-:W4:Y:S01]  /*2760*/  LDS.128 R4, [R5+0x120] ;  /* 0x0001200005047984 */ /* 0x000f220000000c00 */
[----:B------:R-:W-:Y:S01]  /*2770*/  UISETP.GE.AND UP0, UPT, UR45, 0x1, UPT ;  /* 0x000000012d00788c */ /* 0x000fe2000bf06270 */
[----:B------:R-:W-:Y:S01]  /*2780*/  @!PT LDS RZ, [RZ] ;  /* 0x00000000fffff984 */ /* 0x000fe20000000800 */
[----:B------:R-:W-:Y:S01]  /*2790*/  @!PT LDS RZ, [RZ] ;  /* 0x00000000fffff984 */ /* 0x000fe20000000800 */
[----:B------:R-:W-:Y:S01]  /*27a0*/  @!PT LDS RZ, [RZ] ;  /* 0x00000000fffff984 */ /* 0x000fe20000000800 */
[----:B------:R-:W-:Y:S01]  /*27b0*/  @!PT LDS RZ, [RZ] ;  /* 0x00000000fffff984 */ /* 0x000fe20000000800 */
[----:B------:R1:W-:Y:S06]  /*27c0*/  MEMBAR.ALL.CTA ;  /* 0x0000000000007992 */ /* 0x0003ec0000008000 */
[----:B-1----:R-:W1:Y:S01]  /*27d0*/  FENCE.VIEW.ASYNC.S ;  /* 0x00000000000073c6 */ /* 0x002e620000000000 */
[----:B----4-:R-:W-:-:S13]  /*27e0*/  LOP3.LUT P0, RZ, R6, 0x1, RZ, 0xc0, !PT ;  /* 0x0000000106ff7812 */ /* 0x010fda000780c0ff */
[----:B-1----:R-:W-:Y:S01]  /*27f0*/  VOTEU.ANY UP1, P0 ;  /* 0x0000000000ff7886 */ /* 0x002fe20000020100 */
[----:B------:R-:W-:-:S13]  /*2800*/  PLOP3.LUT P0, PT, PT, PT, UP1, 0x80, 0x8 ;  /* 0x000000000008781c */ /* 0x000fda0003f0f018 */
[----:B------:R-:W-:Y:S02]  /*2810*/  @P0 LOP3.LUT R0, R5, 0xffff, RZ, 0xc0, !PT ;  /* 0x0000ffff05000812 */ /* 0x000fe400078ec0ff */
[----:B--2---:R-:W-:Y:S02]  /*2820*/  @P0 MOV R2, R4 ;  /* 0x0000000400020202 */ /* 0x004fe40000000f00 */
[----:B------:R-:W-:Y:S01]  /*2830*/  @P0 R2UR UR5, R0 ;  /* 0x00000000000502ca */ /* 0x000fe200000e0000 */
[----:B------:R-:W-:Y:S01]  /*2840*/  VIADD R0, R3, 0xa0 ;  /* 0x000000a003007836 */ /* 0x000fe20000000000 */
[----:B------:R-:W-:Y:S02]  /*2850*/  @P0 SHF.R.U32.HI R4, RZ, 0x10, R5 ;  /* 0x00000010ff040819 */ /* 0x000fe40000011605 */
[----:B------:R-:W-:Y:S02]  /*2860*/  @P0 R2UR UR6, R2 ;  /* 0x00000000020602ca */ /* 0x000fe400000e0000 */
[----:B------:R-:W-:-:S02]  /*2870*/  PRMT R0, RZ, 0x654, R0 ;  /* 0x00000654ff007816 */ /* 0x000fc40000000000 */
[----:B------:R-:W-:Y:S02]  /*2880*/  @P0 R2UR UR4, R4 ;  /* 0x00000000040402ca */ /* 0x000fe400000e0000 */
[----:B------:R1:W-:Y:S03]  /*2890*/  SYNCS.ARRIVE.TRANS64.RED.A1T0 RZ, [R0+URZ], RZ ;  /* 0x000000ff00ff79a7 */ /* 0x0003e600081004ff */
[----:B------:R-:W-:-:S04]  /*28a0*/  @UP1 UMOV UR44, UR5 ;  /* 0x00000005002c1c82 */ /* 0x000fc80008000000 */
[----:B------:R-:W-:-:S04]  /*28b0*/  @UP1 UMOV UR48, UR6 ;  /* 0x0000000600301c82 */ /* 0x000fc80008000000 */
[----:B------:R-:W-:Y:S01]  /*28c0*/  @UP1 UMOV UR36, UR4 ;  /* 0x0000000400241c82 */ /* 0x000fe20008000000 */
[----:B------:R-:W-:Y:S05]  /*28d0*/  BRA.U !UP0, `(.L_x_44) ;  /* 0x0000000108d47547 */ /* 0x000fea000b800000 */
[----:B------:R-:W2:Y:S01]  /*28e0*/  LDCU.128 UR12, c[0x0][0xb10] ;  /* 0x00016200ff0c77ac */ /* 0x000ea20008000c00 */
[----:B------:R-:W4:Y:S01]  /*28f0*/  LDCU UR22, c[0x0][0xb20] ;  /* 0x00016400ff1677ac */ /* 0x000f220008000800 */
[----:B------:R-:W3:Y:S01]  /*2900*/  LDCU UR20, c[0x0][0xb0c] ;  /* 0x00016180ff1477ac */ /* 0x000ee20008000800 */
[----:B------:R-:W1:Y:S01]  /*2910*/  LDCU.64 UR8, c[0x0][0xb28] ;  /* 0x00016500ff0877ac */ /* 0x000e620008000a00 */
[----:B------:R-:W-:Y:S02]  /*2920*/  UISETP.NE.AND UP3, UPT, UR45, 0x1, UPT ;  /* 0x000000012d00788c */ /* 0x000fe4000bf65270 */
[----:B--2---:R-:W-:Y:S02]  /*2930*/  UIMAD.WIDE.U32 UR6, UR49, UR15, URZ ;  /* 0x0000000f310672a5 */ /* 0x004fe4000f8e00ff */
[----:B------:R-:W-:Y:S02]  /*2940*/  UIMAD.WIDE.U32 UR4, UR50, UR12, URZ ;  /* 0x0000000c320472a5 */ /* 0x000fe4000f8e00ff */
[----:B------:R-:W-:-:S02]  /*2950*/  UISETP.NE.AND UP0, UPT, UR14, 0x1, UPT ;  /* 0x000000010e00788c */ /* 0x000fc4000bf05270 */
[----:B------:R-:W-:Y:S01]  /*2960*/  UIMAD.WIDE.U32 UR18, UR44, UR15, URZ ;  /* 0x0000000f2c1272a5 */ /* 0x000fe2000f8e00ff */
[----:B------:R-:W-:Y:S02]  /*2970*/  UMOV UR6, UR7 ;  /* 0x0000000700067c82 */ /* 0x000fe40008000000 */
[----:B------:R-:W-:Y:S01]  /*2980*/  UMOV UR4, UR5 ;  /* 0x0000000500047c82 */ /* 0x000fe20008000000 */
[----:B----4-:R-:W-:Y:S02]  /*2990*/  USHF.R.U32.HI UR6, URZ, UR22, UR6 ;  /* 0x00000016ff067299 */ /* 0x010fe40008011606 */
[----:B---3--:R-:W-:Y:S02]  /*29a0*/  UISETP.NE.AND UP2, UPT, UR20, 0x1, UPT ;  /* 0x000000011400788c */ /* 0x008fe4000bf45270 */
[----:B------:R-:W-:Y:S02]  /*29b0*/  USHF.R.U32.HI UR4, URZ, UR13, UR4 ;  /* 0x0000000dff047299 */ /* 0x000fe40008011604 */
[----:B------:R-:W-:-:S02]  /*29c0*/  USEL UR5, UR49, UR6, !UP0 ;  /* 0x0000000631057287 */ /* 0x000fc4000c000000 */
[----:B------:R-:W-:Y:S02]  /*29d0*/  USEL UR6, UR50, UR4, !UP2 ;  /* 0x0000000432067287 */ /* 0x000fe4000d000000 */
[----:B-1----:R-:W-:Y:S01]  /*29e0*/  UIMAD.WIDE.U32 UR10, UR5, UR8, URZ ;  /* 0x00000008050a72a5 */ /* 0x002fe2000f8e00ff */
[----:B------:R-:W-:Y:S01]  /*29f0*/  UMOV UR4, UR19 ;  /* 0x0000001300047c82 */ /* 0x000fe20008000000 */
[----:B------:R-:W-:Y:S02]  /*2a00*/  UIMAD.WIDE.U32 UR16, UR48, UR12, URZ ;  /* 0x0000000c301072a5 */ /* 0x000fe4000f8e00ff */
[----:B------:R-:W-:-:S03]  /*2a10*/  UIMAD.WIDE.U32 UR18, UR6, UR8, URZ ;  /* 0x00000008061272a5 */ /* 0x000fc6000f8e00ff */
[----:B------:R-:W-:Y:S01]  /*2a20*/  UMOV UR10, UR11 ;  /* 0x0000000b000a7c82 */ /* 0x000fe20008000000 */
[----:B------:R-:W-:Y:S02]  /*2a30*/  USHF.R.U32.HI UR4, URZ, UR22, UR4 ;  /* 0x00000016ff047299 */ /* 0x000fe40008011604 */
[----:B------:R-:W-:Y:S01]  /*2a40*/  @UP3 USHF.R.U32.HI UR5, URZ, UR9, UR10 ;  /* 0x00000009ff053299 */ /* 0x000fe2000801160a */
[----:B------:R-:W-:Y:S01]  /*2a50*/  UMOV UR16, UR17 ;  /* 0x0000001100107c82 */ /* 0x000fe20008000000 */
[----:B------:R-:W-:Y:S01]  /*2a60*/  UMOV UR18, UR19 ;  /* 0x0000001300127c82 */ /* 0x000fe20008000000 */
[----:B------:R-:W-:Y:S02]  /*2a70*/  USHF.R.U32.HI UR13, URZ, UR13, UR16 ;  /* 0x0000000dff0d7299 */ /* 0x000fe40008011610 */
[----:B------:R-:W-:Y:S02]  /*2a80*/  USEL UR4, UR44, UR4, !UP0 ;  /* 0x000000042c047287 */ /* 0x000fe4000c000000 */
[----:B------:R-:W-:-:S02]  /*2a90*/  @UP3 USHF.R.U32.HI UR6, URZ, UR9, UR18 ;  /* 0x00000009ff063299 */ /* 0x000fc40008011612 */
[----:B------:R-:W-:Y:S02]  /*2aa0*/  UIMAD UR7, UR45, UR5, URZ ;  /* 0x000000052d0772a4 */ /* 0x000fe4000f8e02ff */
[----:B------:R-:W-:Y:S02]  /*2ab0*/  USEL UR5, UR48, UR13, !UP2 ;  /* 0x0000000d30057287 */ /* 0x000fe4000d000000 */
[----:B------:R-:W-:Y:S02]  /*2ac0*/  UIMAD UR10, UR45, UR6, URZ ;  /* 0x000000062d0a72a4 */ /* 0x000fe4000f8e02ff */
[----:B------:R-:W-:Y:S02]  /*2ad0*/  UISETP.GE.AND UP0, UPT, UR4, UR7, UPT ;  /* 0x000000070400728c */ /* 0x000fe4000bf06270 */
[----:B------:R-:W-:Y:S02]  /*2ae0*/  UIMAD.WIDE.U32 UR12, UR4, UR8, URZ ;  /* 0x00000008040c72a5 */ /* 0x000fe4000f8e00ff */
[----:B------:R-:W-:-:S02]  /*2af0*/  UISETP.GE.OR UP0, UPT, UR5, UR10, UP0 ;  /* 0x0000000a0500728c */ /* 0x000fc40008706670 */
        /* <DEDUP_REMOVED lines=19> */
.L_x_44:
[----:B------:R-:W2:Y:S02]  /*2c30*/  LDCU UR4, c[0x0][0xb30] ;  /* 0x00016600ff0477ac */ /* 0x000ea40008000800 */
[----:B--2---:R-:W-:-:S09]  /*2c40*/  UISETP.NE.AND UP0, UPT, UR4, 0x1, UPT ;  /* 0x000000010400788c */ /* 0x004fd2000bf05270 */
[----:B------:R-:W-:Y:S05]  /*2c50*/  BRA.U UP0, `(.L_x_45) ;  /* 0x0000000100447547 */ /* 0x000fea000b800000 */
[----:B------:R-:W2:Y:S01]  /*2c60*/  LDCU.128 UR8, c[0x0][0xb10] ;  /* 0x00016200ff0877ac */ /* 0x000ea20008000c00 */
[----:B------:R-:W4:Y:S01]  /*2c70*/  LDCU UR12, c[0x0][0xb0c] ;  /* 0x00016180ff0c77ac */ /* 0x000f220008000800 */
[----:B------:R-:W1:Y:S01]  /*2c80*/  LDCU UR13, c[0x0][0xb20] ;  /* 0x00016400ff0d77ac */ /* 0x000e620008000800 */
[----:B--2---:R-:W-:Y:S02]  /*2c90*/  UIMAD.WIDE.U32 UR6, UR48, UR8, URZ ;  /* 0x00000008300672a5 */ /* 0x004fe4000f8e00ff */
[----:B------:R-:W-:Y:S02]  /*2ca0*/  UIMAD.WIDE.U32 UR4, UR44, UR11, URZ ;  /* 0x0000000b2c0472a5 */ /* 0x000fe4000f8e00ff */
[----:B----4-:R-:W-:Y:S02]  /*2cb0*/  UISETP.NE.AND UP2, UPT, UR12, 0x1, UPT ;  /* 0x000000010c00788c */ /* 0x010fe4000bf45270 */
[----:B------:R-:W-:Y:S01]  /*2cc0*/  UISETP.NE.AND UP0, UPT, UR10, 0x1, UPT ;  /* 0x000000010a00788c */ /* 0x000fe2000bf05270 */
[----:B------:R-:W-:-:S02]  /*2cd0*/  UMOV UR6, UR7 ;  /* 0x0000000700067c82 */ /* 0x000fc40008000000 */
[----:B------:R-:W-:Y:S01]  /*2ce0*/  UMOV UR4, UR5 ;  /* 0x0000000500047c82 */ /* 0x000fe20008000000 */
[----:B------:R-:W-:Y:S02]  /*2cf0*/  USHF.R.U32.HI UR9, URZ, UR9, UR6 ;  /* 0x00000009ff097299 */ /* 0x000fe40008011606 */
[----:B-1----:R-:W-:Y:S02]  /*2d00*/  USHF.R.U32.HI UR4, URZ, UR13, UR4 ;  /* 0x0000000dff047299 */ /* 0x002fe40008011604 */
[----:B------:R-:W-:Y:S02]  /*2d10*/  USEL UR5, UR48, UR9, !UP2 ;  /* 0x0000000930057287 */ /* 0x000fe4000d000000 */
[----:B------:R-:W-:-:S04]  /*2d20*/  USEL UR4, UR44, UR4, !UP0 ;  /* 0x000000042c047287 */ /* 0x000fc8000c000000 */
[----:B------:R-:W-:Y:S02]  /*2d30*/  UIADD3 UR6, UPT, UPT, UR5, -UR4, URZ ;  /* 0x8000000405067290 */ /* 0x000fe4000fffe0ff */
[----:B------:R-:W-:Y:S02]  /*2d40*/  UIADD3 UR4, UPT, UPT, -UR5, UR4, URZ ;  /* 0x0000000405047290 */ /* 0x000fe4000fffe1ff */
[----:B------:R-:W-:Y:S02]  /*2d50*/  UIMAD UR44, UR6, UR10, UR44 ;  /* 0x0000000a062c72a4 */ /* 0x000fe4000f8e022c */
[----:B------:R-:W-:-:S12]  /*2d60*/  UIMAD UR48, UR4, UR12, UR48 ;  /* 0x0000000c043072a4 */ /* 0x000fd8000f8e0230 */
.L_x_45:
[----:B------:R-:W-:Y:S01]  /*2d70*/  VIADD R11, R11, 0x1 ;  /* 0x000000010b0b7836 */ /* 0x000fe20000000000 */
[----:B------:R-:W-:Y:S01]  /*2d80*/  R2UR UR4, R86 ;  /* 0x00000000560472ca */ /* 0x000fe200000e0000 */
[----:B------:R-:W-:Y:S01]  /*2d90*/  UIADD3 UR20, UPT, UPT, UR48, UR63, URZ ;  /* 0x0000003f30147290 */ /* 0x000fe2000fffe0ff */
[----:B------:R-:W-:Y:S02]  /*2da0*/  PLOP3.LUT P2, PT, PT, PT, PT, 0x80, 0x8 ;  /* 0x000000000008781c */ /* 0x000fe40003f4f070 */
[----:B------:R-:W-:-:S04]  /*2db0*/  ISETP.NE.AND P0, PT, R11, 0x2, PT ;  /* 0x000000020b00780c */ /* 0x000fc80003f05270 */
[----:B------:R-:W-:Y:S02]  /*2dc0*/  SEL R3, RZ, 0x1, P0 ;  /* 0x00000001ff037807 */ /* 0x000fe40000000000 */
[----:B------:R-:W-:Y:S02]  /*2dd0*/  SEL R11, R11, RZ, P0 ;  /* 0x000000ff0b0b7207 */ /* 0x000fe40000000000 */
[----:B------:R-:W-:Y:S01]  /*2de0*/  LOP3.LUT R10, R10, R3, RZ, 0x3c, !PT ;  /* 0x000000030a0a7212 */ /* 0x000fe200078e3cff */
[----:B------:R-:W-:Y:S01]  /*2df0*/  UIADD3 UR24, UPT, UPT, UR44, UR4, URZ ;  /* 0x000000042c187290 */ /* 0x000fe2000fffe0ff */
[----:B------:R-:W-:Y:S11]  /*2e00*/  BRA.U UP1, `(.L_x_46) ;  /* 0xffffffed01907547 */ /* 0x000ff6000b83ffff */
[----:B------:R-:W-:Y:S01]  /*2e10*/  UIADD3 UR21, UPT, UPT, UR21, 0x20, URZ ;  /* 0x0000002015157890 */ /* 0x000fe2000fffe0ff */
[----:B------:R-:W-:-:S03]  /*2e20*/  SHF.L.U32 R3, R12, 0x1f, RZ ;  /* 0x0000001f0c037819 */ /* 0x000fc600000006ff */
[----:B------:R-:W-:-:S09]  /*2e30*/  ULEA UR4, UR29, UR21, 0x3 ;  /* 0x000000151d047291 */ /* 0x000fd2000f8e18ff */
[----:B------:R-:W2:Y:S02]  /*2e40*/  SYNCS.PHASECHK.TRANS64.TRYWAIT P0, [UR4], R3 ;  /* 0x00000003ff0075a7 */ /* 0x000ea40008001104 */
[----:B--2---:R-:W-:Y:S05]  /*2e50*/  @!P0 BRA `(.L_x_47) ;  /* 0x0000007400b08947 */ /* 0x004fea0003800000 */
.L_x_158:
[----:B------:R-:W-:-:S04]  /*2e60*/  UIADD3 UR4, UPT, UPT, UR29, 0x1, URZ ;  /* 0x000000011d047890 */ /* 0x000fc8000fffe0ff */
[----:B------:R-:W-:-:S04]  /*2e70*/  UISETP.NE.AND UP0, UPT, UR4, 0x4, UPT ;  /* 0x000000040400788c */ /* 0x000fc8000bf05270 */
[----:B------:R-:W-:Y:S02]  /*2e80*/  USEL UR6, URZ, 0x1, UP0 ;  /* 0x00000001ff067887 */ /* 0x000fe40008000000 */
[----:B------:R-:W-:-:S04]  /*2e90*/  USEL UR4, UR4, URZ, UP0 ;  /* 0x000000ff04047287 */ /* 0x000fc80008000000 */
[----:B------:R-:W-:Y:S01]  /*2ea0*/  ULEA UR5, UR4, UR21, 0x3 ;  /* 0x0000001504057291 */ /* 0x000fe2000f8e18ff */
[----:B------:R-:W-:-:S04]  /*2eb0*/  LOP3.LUT R2, R12, UR6, RZ, 0x3c, !PT ;  /* 0x000000060c027c12 */ /* 0x000fc8000f8e3cff */
[----:B-1----:R-:W-:-:S04]  /*2ec0*/  SHF.L.U32 R3, R2, 0x1f, RZ ;  /* 0x0000001f02037819 */ /* 0x002fc800000006ff */
[----:B------:R-:W1:Y:S02]  /*2ed0*/  SYNCS.PHASECHK.TRANS64.TRYWAIT P0, [UR5], R3 ;  /* 0x00000003ff0075a7 */ /* 0x000e640008001105 */
[----:B-1----:R-:W-:Y:S05]  /*2ee0*/  @!P0 BRA `(.L_x_48) ;  /* 0x0000007400a48947 */ /* 0x002fea0003800000 */
.L_x_160:
        /* <DEDUP_REMOVED lines=9> */
.L_x_162:
[----:B------:R-:W-:-:S04]  /*2f80*/  UIADD3 UR4, UPT, UPT, UR4, 0x1, URZ ;  /* 0x0000000104047890 */ /* 0x000fc8000fffe0ff */
[----:B------:R-:W-:-:S04]  /*2f90*/  UISETP.NE.AND UP0, UPT, UR4, 0x4, UPT ;  /* 0x000000040400788c */ /* 0x000fc8000bf05270 */
[----:B------:R-:W-:Y:S02]  /*2fa0*/  USEL UR5, URZ, 0x1, UP0 ;  /* 0x00000001ff057887 */ /* 0x000fe40008000000 */
[----:B------:R-:W-:-:S04]  /*2fb0*/  USEL UR4, UR4, URZ, UP0 ;  /* 0x000000ff04047287 */ /* 0x000fc80008000000 */
[----:B------:R-:W-:Y:S01]  /*2fc0*/  ULEA UR4, UR4, UR21, 0x3 ;  /* 0x0000001504047291 */ /* 0x000fe2000f8e18ff */
[----:B-1----:R-:W-:-:S04]  /*2fd0*/  LOP3.LUT R3, R2, UR5, RZ, 0x3c, !PT ;  /* 0x0000000502037c12 */ /* 0x002fc8000f8e3cff */
[----:B------:R-:W-:Y:S01]  /*2fe0*/  SHF.L.U32 R3, R3, 0x1f, RZ ;  /* 0x0000001f03037819 */ /* 0x000fe200000006ff */
[----:B------:R-:W-:-:S07]  /*2ff0*/  IMAD.U32 R0, RZ, RZ, UR4 ;  /* 0x00000004ff007e24 */ /* 0x000fce000f8e00ff */
.L_x_50:
[----:B-1----:R1:W2:Y:S02]  /*3000*/  SYNCS.PHASECHK.TRANS64.TRYWAIT P0, [R0+URZ], R3 ;  /* 0x00000003000075a7 */ /* 0x0022a400080011ff */
[----:B--2---:R-:W-:Y:S05]  /*3010*/  @!P0 NANOSLEEP.SYNCS 0x989680 ;  /* 0x009896800000895d */ /* 0x004fea0003900000 */
[----:B------:R-:W2:Y:S02]  /*3020*/  @!P0 SYNCS.PHASECHK.TRANS64 P0, [R0+URZ], R3 ;  /* 0x00000003000085a7 */ /* 0x000ea400080010ff */
[----:B--2---:R-:W-:Y:S05]  /*3030*/  @P0 EXIT ;  /* 0x000000000000094d */ /* 0x004fea0003800000 */
[----:B------:R-:W-:Y:S05]  /*3040*/  BRA `(.L_x_50) ;  /* 0xfffffffc00ec7947 */ /* 0x000fea000383ffff */
.L_x_22:
[----:B------:R-:W-:-:S04]  /*3050*/  UISETP.NE.AND UP0, UPT, UR52, URZ, UPT ;  /* 0x000000ff3400728c */ /* 0x000fc8000bf05270 */
[----:B------:R-:W-:-:S09]  /*3060*/  UISETP.NE.OR UP0, UPT, UR22, 0x1, UP0 ;  /* 0x000000011600788c */ /* 0x000fd20008705670 */
[----:B------:R-:W-:Y:S05]  /*3070*/  BRA.U UP0, `(.L_x_51) ;  /* 0x0000000500487547 */ /* 0x000fea000b800000 */
[----:B------:R-:W-:Y:S01]  /*3080*/  ISETP.GE.U32.AND P2, PT, R0, 0x10, PT ;  /* 0x000000100000780c */ /* 0x000fe20003f46070 */
[----:B------:R-:W-:Y:S01]  /*3090*/  IMAD.MOV.U32 R12, RZ, RZ, 0x1 ;  /* 0x00000001ff0c7424 */ /* 0x000fe200078e00ff */
[----:B------:R-:W-:Y:S02]  /*30a0*/  CS2R R10, SRZ ;  /* 0x00000000000a7805 */ /* 0x000fe4000001ff00 */
[----:B------:R-:W-:Y:S01]  /*30b0*/  CS2R R8, SRZ ;  /* 0x0000000000087805 */ /* 0x000fe2000001ff00 */
[----:B------:R-:W-:Y:S01]  /*30c0*/  UMOV UR6, 0x400 ;  /* 0x0000040000067882 */ /* 0x000fe20000000000 */
[----:B------:R-:W-:Y:S01]  /*30d0*/  UMOV UR5, URZ ;  /* 0x000000ff00057c82 */ /* 0x000fe20008000000 */
[----:B------:R-:W-:-:S12]  /*30e0*/  ULEA UR6, UR52, UR6, 0x18 ;  /* 0x0000000634067291 */ /* 0x000fd8000f8ec0ff */
.L_x_55:
[----:B------:R-:W-:Y:S02]  /*30f0*/  LEA R2, R8, UR6, 0x3 ;  /* 0x0000000608027c11 */ /* 0x000fe4000f8e18ff */
[----:B------:R-:W-:-:S03]  /*3100*/  SHF.L.U32 R5, R9, 0x1f, RZ ;  /* 0x0000001f09057819 */ /* 0x000fc600000006ff */
[----:B------:R-:W-:Y:S01]  /*3110*/  VIADD R4, R2, 0x100 ;  /* 0x0000010002047836 */ /* 0x000fe20000000000 */
[----:B------:R-:W1:Y:S02]  /*3120*/  SYNCS.PHASECHK.TRANS64.TRYWAIT P0, [R2+URZ+0xf0], R5 ;  /* 0x0000f005020075a7 */ /* 0x000e6400080011ff */
[----:B-1----:R-:W-:Y:S05]  /*3130*/  @!P0 BRA `(.L_x_52) ;  /* 0x0000007400408947 */ /* 0x002fea0003800000 */
.L_x_163:
[----:B------:R-:W-:Y:S01]  /*3140*/  ULEA UR4, UR5, UR6, 0x3 ;  /* 0x0000000605047291 */ /* 0x000fe2000f8e18ff */
[----:B------:R-:W-:Y:S02]  /*3150*/  PRMT R4, RZ, 0x654, R4 ;  /* 0x00000654ff047816 */ /* 0x000fe40000000004 */
[----:B-1----:R-:W-:Y:S01]  /*3160*/  SHF.L.U32 R5, R12, 0x1f, RZ ;  /* 0x0000001f0c057819 */ /* 0x002fe200000006ff */
[----:B------:R-:W-:Y:S01]  /*3170*/  UIADD3 UR7, UPT, UPT, UR4, 0x90, URZ ;  /* 0x0000009004077890 */ /* 0x000fe2000fffe0ff */
[----:B------:R1:W-:Y:S05]  /*3180*/  SYNCS.ARRIVE.TRANS64.RED.A1T0 RZ, [R4+URZ], RZ ;  /* 0x000000ff04ff79a7 */ /* 0x0003ea00081004ff */
[----:B------:R-:W-:Y:S01]  /*3190*/  IMAD.U32 R7, RZ, RZ, UR7 ;  /* 0x00000007ff077e24 */ /* 0x000fe2000f8e00ff */
[----:B------:R-:W2:Y:S04]  /*31a0*/  SYNCS.PHASECHK.TRANS64.TRYWAIT P0, [UR4+0xa0], R5 ;  /* 0x0000a005ff0075a7 */ /* 0x000ea80008001104 */
[----:B------:R-:W-:Y:S01]  /*31b0*/  PRMT R6, R0, 0x654, R7 ;  /* 0x0000065400067816 */ /* 0x000fe20000000007 */
[----:B-1----:R-:W-:Y:S01]  /*31c0*/  @!P2 IMAD.MOV.U32 R4, RZ, RZ, 0x10 ;  /* 0x00000010ff04a424 */ /* 0x002fe200078e00ff */
[----:B--2---:R-:W-:Y:S06]  /*31d0*/  @!P0 BRA `(.L_x_53) ;  /* 0x00000074002c8947 */ /* 0x004fec0003800000 */
.L_x_165:
[----:B------:R-:W-:Y:S01]  /*31e0*/  ULEA UR8, UR5, UR6, 0x4 ;  /* 0x0000000605087291 */ /* 0x000fe2000f8e20ff */
[----:B------:R-:W-:Y:S01]  /*31f0*/  SEL R3, R6, R3, !P2 ;  /* 0x0000000306037207 */ /* 0x000fe20005000000 */
[----:B------:R-:W-:Y:S01]  /*3200*/  UIADD3 UR9, UPT, UPT, UR4, 0x90, URZ ;  /* 0x0000009004097890 */ /* 0x000fe2000fffe0ff */
[----:B-1----:R-:W-:Y:S01]  /*3210*/  LEA R2, R11, UR6, 0x3 ;  /* 0x000000060b027c11 */ /* 0x002fe2000f8e18ff */
[----:B------:R-:W-:Y:S01]  /*3220*/  UIADD3 UR8, UPT, UPT, UR8, 0x120, URZ ;  /* 0x0000012008087890 */ /* 0x000fe2000fffe0ff */
[----:B------:R-:W-:Y:S01]  /*3230*/  SHF.L.U32 R5, R10, 0x1f, RZ ;  /* 0x0000001f0a057819 */ /* 0x000fe200000006ff */
[----:B------:R1:W-:Y:S01]  /*3240*/  @!P2 SYNCS.ARRIVE.TRANS64.RED RZ, [R3+URZ], R4 ;  /* 0x0000000403ffa9a7 */ /* 0x0003e200080004ff */
[----:B------:R-:W-:Y:S01]  /*3250*/  UIADD3 UR4, UPT, UPT, UR5, 0x1, URZ ;  /* 0x0000000105047890 */ /* 0x000fe2000fffe0ff */
[----:B------:R-:W-:-:S03]  /*3260*/  VIADD R8, R8, 0x1 ;  /* 0x0000000108087836 */ /* 0x000fc60000000000 */
[----:B------:R-:W-:Y:S02]  /*3270*/  UISETP.NE.AND UP0, UPT, UR4, 0x2, UPT ;  /* 0x000000020400788c */ /* 0x000fe4000bf05270 */
[----:B------:R-:W-:Y:S06]  /*3280*/  UGETNEXTWORKID.BROADCAST [UR8], [UR9] ;  /* 0x00000000080073ca */ /* 0x000fec0008000100 */
[----:B------:R-:W-:Y:S01]  /*3290*/  USEL UR7, URZ, 0x1, UP0 ;  /* 0x00000001ff077887 */ /* 0x000fe20008000000 */
[----:B------:R-:W-:Y:S01]  /*32a0*/  ISETP.NE.AND P0, PT, R8, 0x2, PT ;  /* 0x000000020800780c */ /* 0x000fe20003f05270 */
[----:B------:R-:W-:Y:S01]  /*32b0*/  USEL UR5, UR4, URZ, UP0 ;  /* 0x000000ff04057287 */ /* 0x000fe20008000000 */
[----:B------:R-:W2:Y:S03]  /*32c0*/  SYNCS.PHASECHK.TRANS64.TRYWAIT P1, [R2+URZ+0x90], R5 ;  /* 0x00009005020075a7 */ /* 0x000ea600080211ff */
[----:B------:R-:W-:Y:S01]  /*32d0*/  LOP3.LUT R12, R12, UR7, RZ, 0x3c, !PT ;  /* 0x000000070c0c7c12 */ /* 0x000fe2000f8e3cff */
[----:B-12---:R-:W-:Y:S07]  /*32e0*/  @!P1 BRA `(.L_x_54) ;  /* 0x0000007400009947 */ /* 0x006fee0003800000 */
.L_x_166:
[C---:B------:R-:W-:Y:S01]  /*32f0*/  LEA R4, R11.reuse, UR6, 0x4 ;  /* 0x000000060b047c11 */ /* 0x040fe2000f8e20ff */
[----:B-1----:R-:W-:Y:S01]  /*3300*/  VIADD R2, R2, 0xa0 ;  /* 0x000000a002027836 */ /* 0x002fe20000000000 */
[----:B------:R-:W-:Y:S01]  /*3310*/  SEL R8, R8, RZ, P0 ;  /* 0x000000ff08087207 */ /* 0x000fe20000000000 */
[----:B------:R-:W-:-:S03]  /*3320*/  VIADD R11, R11, 0x1 ;  /* 0x000000010b0b7836 */ /* 0x000fc60000000000 */
[----:B------:R-:W1:Y:S01]  /*3330*/  LDS.128 R4, [R4+0x120] ;  /* 0x0001200004047984 */ /* 0x000e620000000c00 */
[----:B------:R-:W-:Y:S02]  /*3340*/  PRMT R2, RZ, 0x654, R2 ;  /* 0x00000654ff027816 */ /* 0x000fe40000000002 */
[C---:B------:R-:W-:Y:S01]  /*3350*/  ISETP.NE.AND P1, PT, R11.reuse, 0x2, PT ;  /* 0x000000020b00780c */ /* 0x040fe20003f25270 */
[----:B------:R-:W-:Y:S01]  /*3360*/  @!PT LDS RZ, [RZ] ;  /* 0x00000000fffff984 */ /* 0x000fe20000000800 */
[----:B------:R-:W-:Y:S01]  /*3370*/  @!PT LDS RZ, [RZ] ;  /* 0x00000000fffff984 */ /* 0x000fe20000000800 */
[----:B------:R-:W-:Y:S01]  /*3380*/  @!PT LDS RZ, [RZ] ;  /* 0x00000000fffff984 */ /* 0x000fe20000000800 */
[----:B------:R-:W-:Y:S01]  /*3390*/  @!PT LDS RZ, [RZ] ;  /* 0x00000000fffff984 */ /* 0x000fe20000000800 */
[----:B------:R2:W-:Y:S06]  /*33a0*/  MEMBAR.ALL.CTA ;  /* 0x0000000000007992 */ /* 0x0005ec0000008000 */
[----:B--2---:R-:W2:Y:S01]  /*33b0*/  FENCE.VIEW.ASYNC.S ;  /* 0x00000000000073c6 */ /* 0x004ea20000000000 */
[----:B------:R-:W-:Y:S01]  /*33c0*/  SEL R11, R11, RZ, P1 ;  /* 0x000000ff0b0b7207 */ /* 0x000fe20000800000 */
[----:B--2---:R2:W-:Y:S01]  /*33d0*/  SYNCS.ARRIVE.TRANS64.RED.A1T0 RZ, [R2+URZ], RZ ;  /* 0x000000ff02ff79a7 */ /* 0x0045e200081004ff */
[----:B-1----:R-:W-:-:S02]  /*33e0*/  LOP3.LUT P3, RZ, R6, 0x1, RZ, 0xc0, !PT ;  /* 0x0000000106ff7812 */ /* 0x002fc4000786c0ff */
[----:B------:R-:W-:-:S04]  /*33f0*/  SEL R5, RZ, 0x1, P1 ;  /* 0x00000001ff057807 */ /* 0x000fc80000800000 */
[----:B------:R-:W-:Y:S02]  /*3400*/  LOP3.LUT R10, R10, R5, RZ, 0x3c, !PT ;  /* 0x000000050a0a7212 */ /* 0x000fe400078e3cff */
[----:B--2---:R-:W-:-:S04]  /*3410*/  SEL R2, RZ, 0x1, P0 ;  /* 0x00000001ff027807 */ /* 0x004fc80000000000 */
[----:B------:R-:W-:Y:S01]  /*3420*/  LOP3.LUT R9, R9, R2, RZ, 0x3c, !PT ;  /* 0x0000000209097212 */ /* 0x000fe200078e3cff */
[----:B------:R-:W-:Y:S06]  /*3430*/  @P3 BRA `(.L_x_55) ;  /* 0xfffffffc002c3947 */ /* 0x000fec000383ffff */
[----:B------:R-:W-:Y:S01]  /*3440*/  ULEA UR4, UR5, UR6, 0x3 ;  /* 0x0000000605047291 */ /* 0x000fe2000f8e18ff */
[----:B------:R-:W-:-:S08]  /*3450*/  SHF.L.U32 R3, R12, 0x1f, RZ ;  /* 0x0000001f0c037819 */ /* 0x000fd000000006ff */
[----:B------:R-:W1:Y:S02]  /*3460*/  SYNCS.PHASECHK.TRANS64 P0, [UR4+0xa0], R3 ;  /* 0x0000a003ff0075a7 */ /* 0x000e640008001004 */
[----:B-1----:R-:W-:Y:S05]  /*3470*/  @P0 BRA `(.L_x_56) ;  /* 0x0000000000080947 */ /* 0x002fea0003800000 */
[----:B------:R-:W1:Y:S02]  /*3480*/  SYNCS.PHASECHK.TRANS64.TRYWAIT P0, [UR4+0xa0], R3 ;  /* 0x0000a003ff0075a7 */ /* 0x000e640008001104 */
[----:B-1----:R-:W-:Y:S05]  /*3490*/  @!P0 BRA `(.L_x_57) ;  /* 0x0000007000a88947 */ /* 0x002fea0003800000 */
.L_x_56:
[----:B------:R-:W-:-:S04]  /*34a0*/  UIADD3 UR7, UPT, UPT, UR5, 0x1, URZ ;  /* 0x0000000105077890 */ /* 0x000fc8000fffe0ff */
[----:B------:R-:W-:-:S04]  /*34b0*/  UISETP.NE.AND UP0, UPT, UR7, 0x2, UPT ;  /* 0x000000020700788c */ /* 0x000fc8000bf05270 */
[----:B------:R-:W-:Y:S02]  /*34c0*/  USEL UR8, URZ, 0x1, UP0 ;  /* 0x00000001ff087887 */ /* 0x000fe40008000000 */
[----:B------:R-:W-:-:S04]  /*34d0*/  USEL UR7, UR7, URZ, UP0 ;  /* 0x000000ff07077287 */ /* 0x000fc80008000000 */
[----:B------:R-:W-:Y:S01]  /*34e0*/  ULEA UR7, UR7, UR6, 0x3 ;  /* 0x0000000607077291 */ /* 0x000fe2000f8e18ff */
[----:B-1----:R-:W-:-:S04]  /*34f0*/  LOP3.LUT R3, R12, UR8, RZ, 0x3c, !PT ;  /* 0x000000080c037c12 */ /* 0x002fc8000f8e3cff */
[----:B------:R-:W-:-:S04]  /*3500*/  SHF.L.U32 R0, R3, 0x1f, RZ ;  /* 0x0000001f03007819 */ /* 0x000fc800000006ff */
[----:B------:R-:W1:Y:S02]  /*3510*/  SYNCS.PHASECHK.TRANS64 P0, [UR7+0xa0], R0 ;  /* 0x0000a000ff0075a7 */ /* 0x000e640008001007 */
[----:B-1----:R-:W-:Y:S05]  /*3520*/  @P0 EXIT ;  /* 0x000000000000094d */ /* 0x002fea0003800000 */
[----:B------:R-:W-:Y:S02]  /*3530*/  SHF.L.U32 R3, R3, 0x1f, RZ ;  /* 0x0000001f03037819 */ /* 0x000fe400000006ff */
[----:B------:R-:W-:-:S07]  /*3540*/  MOV R0, UR7 ;  /* 0x0000000700007c02 */ /* 0x000fce0008000f00 */
.L_x_58:
[----:B-1----:R1:W2:Y:S02]  /*3550*/  SYNCS.PHASECHK.TRANS64.TRYWAIT P0, [R0+URZ+0xa0], R3 ;  /* 0x0000a003000075a7 */ /* 0x0022a400080011ff */
[----:B--2---:R-:W-:Y:S05]  /*3560*/  @!P0 NANOSLEEP.SYNCS 0x989680 ;  /* 0x009896800000895d */ /* 0x004fea0003900000 */
[----:B------:R-:W2:Y:S02]  /*3570*/  @!P0 SYNCS.PHASECHK.TRANS64 P0, [R0+URZ+0xa0], R3 ;  /* 0x0000a003000085a7 */ /* 0x000ea400080010ff */
[----:B--2---:R-:W-:Y:S05]  /*3580*/  @P0 EXIT ;  /* 0x000000000000094d */ /* 0x004fea0003800000 */
[----:B------:R-:W-:Y:S05]  /*3590*/  BRA `(.L_x_58) ;  /* 0xfffffffc00ec7947 */ /* 0x000fea000383ffff */
.L_x_51:
[----:B------:R-:W-:Y:S05]  /*35a0*/  BRA.U UP4, `(.L_x_59) ;  /* 0x0000001504487547 */ /* 0x000fea000b800000 */
[----:B------:R-:W-:Y:S01]  /*35b0*/  UMOV UR4, 0x40 ;  /* 0x0000004000047882 */ /* 0x000fe20000000000 */
[----:B------:R-:W-:Y:S01]  /*35c0*/  NOP ;  /* 0x0000000000007918 */ /* 0x000fe20000000000 */
[----:B------:R-:W-:Y:S01]  /*35d0*/  ULEA UR5, UR52, UR4, 0x18 ;  /* 0x0000000434057291 */ /* 0x000fe2000f8ec0ff */
[----:B------:R-:W-:Y:S02]  /*35e0*/  UMOV UR6, 0x400 ;  /* 0x0000040000067882 */ /* 0x000fe40000000000 */
[----:B------:R-:W-:-:S06]  /*35f0*/  ULEA UR6, UR52, UR6, 0x18 ;  /* 0x0000000634067291 */ /* 0x000fcc000f8ec0ff */
[----:B------:R-:W1:Y:S02]  /*3600*/  LDS.U8 R0, [UR5+0x1c] ;  /* 0x00001c05ff007984 */ /* 0x000e640008000000 */
[----:B-1----:R-:W-:-:S13]  /*3610*/  ISETP.NE.AND P0, PT, R0, RZ, PT ;  /* 0x000000ff0000720c */ /* 0x002fda0003f05270 */
[----:B------:R-:W-:Y:S05]  /*3620*/  @P0 BRA `(.L_x_60) ;  /* 0x0000000400080947 */ /* 0x000fea0003800000 */
[----:B------:R-:W-:Y:S02]  /*3630*/  UISETP.NE.U32.AND UP1, UPT, UR68, 0x1, UPT ;  /* 0x000000014400788c */ /* 0x000fe4000bf25070 */
[----:B------:R-:W-:-:S07]  /*3640*/  UIADD3 UR7, UPT, UPT, UR5, 0x8, URZ ;  /* 0x0000000805077890 */ /* 0x000fce000fffe0ff */
[----:B------:R-:W-:Y:S05]  /*3650*/  BRA.U !UP1, `(.L_x_61) ;  /* 0x00000001099c7547 */ /* 0x000fea000b800000 */
[----:B------:R-:W-:Y:S01]  /*3660*/  ELECT P0, URZ, PT ;  /* 0x0000000000ff782f */ /* 0x000fe20003800000 */
[----:B------:R-:W-:-:S12]  /*3670*/  BSSY B0, `(.L_x_61) ;  /* 0x0000025000007945 */ /* 0x000fd80003800000 */
[----:B------:R-:W-:Y:S05]  /*3680*/  @!P0 BRA `(.L_x_62) ;  /* 0x00000000008c8947 */ /* 0x000fea0003800000 */
[----:B------:R-:W-:-:S05]  /*3690*/  UMOV UR4, 0x10 ;  /* 0x0000001000047882 */ /* 0x000fca0000000000 */
[----:B------:R-:W-:Y:S04]  /*36a0*/  DEPBAR.LE SB1, 0x36 ;  /* 0x00009d800000791a */ /* 0x000fe80000000000 */
[----:B------:R-:W1:Y:S02]  /*36b0*/  UTCATOMSWS.2CTA.FIND_AND_SET.ALIGN UP0, UR4, UR4 ;  /* 0x00000004000475e3 */ /* 0x000e640008200800 */
[----:B-1----:R-:W-:Y:S01]  /*36c0*/  MOV R11, UR4 ;  /* 0x00000004000b7c02 */ /* 0x002fe20008000f00 */
[----:B------:R-:W-:Y:S06]  /*36d0*/  BRA.U UP0, `(.L_x_63) ;  /* 0x0000000100187547 */ /* 0x000fec000b800000 */
.L_x_64:
[----:B------:R-:W-:Y:S05]  /*36e0*/  NANOSLEEP 0x64 ;  /* 0x000000640000795d */ /* 0x000fea0003800000 */
[----:B------:R-:W-:-:S05]  /*36f0*/  UMOV UR4, 0x10 ;  /* 0x0000001000047882 */ /* 0x000fca0000000000 */
[----:B------:R-:W-:Y:S04]  /*3700*/  DEPBAR.LE SB1, 0x36 ;  /* 0x00009d800000791a */ /* 0x000fe80000000000 */
[----:B------:R-:W1:Y:S02]  /*3710*/  UTCATOMSWS.2CTA.FIND_AND_SET.ALIGN UP0, UR4, UR4 ;  /* 0x00000004000475e3 */ /* 0x000e640008200800 */
[----:B-1----:R-:W-:Y:S01]  /*3720*/  MOV R11, UR4 ;  /* 0x00000004000b7c02 */ /* 0x002fe20008000f00 */
[----:B------:R-:W-:Y:S05]  /*3730*/  BRA.U !UP0, `(.L_x_64) ;  /* 0xfffffffd08e87547 */ /* 0x000fea000b83ffff */
.L_x_63:
[----:B------:R-:W1:Y:S01]  /*3740*/  LDS R7, [UR5+0x10] ;  /* 0x00001005ff077984 */ /* 0x000e620008000800 */
[----:B------:R-:W-:Y:S01]  /*3750*/  IMAD.U32 R5, RZ, RZ, UR6 ;  /* 0x00000006ff057e24 */ /* 0x000fe2000f8e00ff */
[----:B------:R-:W-:-:S03]  /*3760*/  MOV R4, UR69 ;  /* 0x0000004500047c02 */ /* 0x000fc60008000f00 */
[----:B------:R-:W-:Y:S01]  /*3770*/  VIADD R5, R5, 0x140 ;  /* 0x0000014005057836 */ /* 0x000fe20000000000 */
[----:B-1----:R-:W-:-:S04]  /*3780*/  SHF.L.U32 R7, R7, 0x1f, RZ ;  /* 0x0000001f07077819 */ /* 0x002fc800000006ff */
[----:B------:R-:W1:Y:S02]  /*3790*/  SYNCS.PHASECHK.TRANS64.TRYWAIT P0, [UR5+0x8], R7 ;  /* 0x00000807ff0075a7 */ /* 0x000e640008001105 */
[----:B-1----:R-:W-:Y:S05]  /*37a0*/  @P0 BRA `(.L_x_65) ;  /* 0x0000000000080947 */ /* 0x002fea0003800000 */
[----:B------:R-:W1:Y:S02]  /*37b0*/  SYNCS.PHASECHK.TRANS64.TRYWAIT P0, [UR5+0x8], R7 ;  /* 0x00000807ff0075a7 */ /* 0x000e640008001105 */
[----:B-1----:R-:W-:Y:S05]  /*37c0*/  @!P0 BRA `(.L_x_66) ;  /* 0x0000006c00f48947 */ /* 0x002fea0003800000 */
.L_x_65:
[----:B-1----:R-:W-:Y:S01]  /*37d0*/  HFMA2 R0, -RZ, RZ, 0, 5.9604644775390625e-08 ;  /* 0x00000001ff007431 */ /* 0x002fe200000001ff */
[----:B------:R-:W-:Y:S01]  /*37e0*/  UPRMT UR4, UR69, 0x654, UR7 ;  /* 0x0000065445047896 */ /* 0x000fe20008000007 */
[----:B------:R-:W-:Y:S01]  /*37f0*/  IMAD.MOV.U32 R8, RZ, RZ, 0xffff ;  /* 0x0000ffffff087424 */ /* 0x000fe200078e00ff */
[----:B------:R-:W-:Y:S01]  /*3800*/  PRMT R4, R4, 0x654, R5 ;  /* 0x0000065404047816 */ /* 0x000fe20000000005 */
[----:B------:R-:W-:Y:S02]  /*3810*/  IMAD.MOV.U32 R6, RZ, RZ, 0x4 ;  /* 0x00000004ff067424 */ /* 0x000fe400078e00ff */
[----:B------:R-:W-:Y:S01]  /*3820*/  IMAD.SHL.U32 R9, R11, 0x20, RZ ;  /* 0x000000200b097824 */ /* 0x000fe200078e00ff */
[----:B------:R-:W-:Y:S02]  /*3830*/  MOV R5, UR4 ;  /* 0x0000000400057c02 */ /* 0x000fe40008000f00 */
[-C--:B------:R-:W-:Y:S01]  /*3840*/  SHF.L.U32 R8, R8, R11.reuse, RZ ;  /* 0x0000000b08087219 */ /* 0x080fe200000006ff */
[----:B------:R1:W-:Y:S01]  /*3850*/  SYNCS.ARRIVE.TRANS64.RED RZ, [UR4], R6 ;  /* 0x00000006ffff79a7 */ /* 0x0003e20008000404 */
[----:B------:R-:W-:Y:S01]  /*3860*/  SHF.L.U32 R7, R0, R11, RZ ;  /* 0x0000000b00077219 */ /* 0x000fe200000006ff */
[----:B------:R1:W-:Y:S04]  /*3870*/  STS [UR6+0x140], R9 ;  /* 0x00014009ff007988 */ /* 0x0003e80008000806 */
[----:B------:R1:W-:Y:S04]  /*3880*/  STAS [R4.64], R11 ;  /* 0x0000000b04007dbd */ /* 0x0003e8000c0008ff */
[----:B------:R1:W-:Y:S04]  /*3890*/  ATOMS.OR RZ, [UR5+0x14], R8 ;  /* 0x00001408ffff798c */ /* 0x0003e8000b000005 */
[----:B------:R1:W-:Y:S04]  /*38a0*/  ATOMS.OR RZ, [UR5+0x18], R7 ;  /* 0x00001807ffff798c */ /* 0x0003e8000b000005 */
[----:B------:R1:W-:Y:S02]  /*38b0*/  ATOMS.XOR RZ, [UR5+0x10], R0 ;  /* 0x00001000ffff798c */ /* 0x0003e4000b800005 */
.L_x_62:
[----:B------:R-:W-:Y:S05]  /*38c0*/  BSYNC B0 ;  /* 0x0000000000007941 */ /* 0x000fea0003800000 */
.L_x_61:
[----:B------:R-:W-:Y:S05]  /*38d0*/  BRA.U UP1, `(.L_x_67) ;  /* 0x00000001016c7547 */ /* 0x000fea000b800000 */
[----:B------:R-:W-:-:S03]  /*38e0*/  UMOV UR4, 0xffffffff ;  /* 0xffffffff00047882 */ /* 0x000fc60000000000 */
[----:B------:R-:W-:Y:S05]  /*38f0*/  BRA.DIV UR4, `(.L_x_68) ;  /* 0x0000006e04c07947 */ /* 0x000fea000b800000 */
[----:B------:R-:W-:-:S13]  /*3900*/  ELECT P0, URZ, PT ;  /* 0x0000000000ff782f */ /* 0x000fda0003800000 */
.L_x_170:
[----:B------:R-:W-:Y:S05]  /*3910*/  @!P0 BRA `(.L_x_67) ;  /* 0x00000000005c8947 */ /* 0x000fea0003800000 */
[----:B-1----:R-:W1:Y:S02]  /*3920*/  LDS R5, [UR5+0x10] ;  /* 0x00001005ff057984 */ /* 0x002e640008000800 */
[----:B-1----:R-:W-:-:S04]  /*3930*/  SHF.L.U32 R5, R5, 0x1f, RZ ;  /* 0x0000001f05057819 */ /* 0x002fc800000006ff */
[----:B------:R-:W1:Y:S02]  /*3940*/  SYNCS.PHASECHK.TRANS64.TRYWAIT P0, [UR5+0x8], R5 ;  /* 0x00000805ff0075a7 */ /* 0x000e640008001105 */
[----:B-1----:R-:W-:Y:S05]  /*3950*/  @P0 BRA `(.L_x_69) ;  /* 0x0000000000080947 */ /* 0x002fea0003800000 */
[----:B------:R-:W1:Y:S02]  /*3960*/  SYNCS.PHASECHK.TRANS64.TRYWAIT P0, [UR5+0x8], R5 ;  /* 0x00000805ff0075a7 */ /* 0x000e640008001105 */
[----:B-1----:R-:W-:Y:S05]  /*3970*/  @!P0 BRA `(.L_x_70) ;  /* 0x0000006c00c48947 */ /* 0x002fea0003800000 */
.L_x_69:
[----:B------:R-:W2:Y:S01]  /*3980*/  LDS R7, [UR6+0x140] ;  /* 0x00014006ff077984 */ /* 0x000ea20008000800 */
[----:B-1----:R-:W-:Y:S02]  /*3990*/  HFMA2 R0, -RZ, RZ, 0, 5.9604644775390625e-08 ;  /* 0x00000001ff007431 */ /* 0x002fe400000001ff */
[----:B------:R-:W-:Y:S01]  /*39a0*/  IMAD.MOV.U32 R4, RZ, RZ, 0xffff ;  /* 0x0000ffffff047424 */ /* 0x000fe200078e00ff */
[----:B------:R-:W-:Y:S01]  /*39b0*/  UPRMT UR4, UR69, 0x654, UR7 ;  /* 0x0000065445047896 */ /* 0x000fe20008000007 */
[----:B--2---:R-:W-:-:S03]  /*39c0*/  IMAD.SHL.U32 R5, R7, 0x20, RZ ;  /* 0x0000002007057824 */ /* 0x004fc600078e00ff */
[-C--:B------:R-:W-:Y:S02]  /*39d0*/  SHF.L.U32 R4, R4, R7.reuse, RZ ;  /* 0x0000000704047219 */ /* 0x080fe400000006ff */
[----:B------:R-:W-:Y:S01]  /*39e0*/  SHF.L.U32 R7, R0, R7, RZ ;  /* 0x0000000700077219 */ /* 0x000fe200000006ff */
[----:B------:R2:W-:Y:S04]  /*39f0*/  STS [UR6+0x140], R5 ;  /* 0x00014005ff007988 */ /* 0x0005e80008000806 */
[----:B------:R2:W-:Y:S04]  /*3a00*/  ATOMS.OR RZ, [UR5+0x14], R4 ;  /* 0x00001404ffff798c */ /* 0x0005e8000b000005 */
[----:B------:R2:W-:Y:S01]  /*3a10*/  ATOMS.OR RZ, [UR5+0x18], R7 ;  /* 0x00001807ffff798c */ /* 0x0005e2000b000005 */
[----:B------:R-:W-:Y:S03]  /*3a20*/  SYNCS.ARRIVE.TRANS64.RED.A1T0 RZ, [UR4], RZ ;  /* 0x000000ffffff79a7 */ /* 0x000fe60008100404 */
[----:B------:R2:W-:Y:S01]  /*3a30*/  ATOMS.XOR RZ, [UR5+0x10], R0 ;  /* 0x00001000ffff798c */ /* 0x0005e2000b800005 */
[----:B------:R-:W-:Y:S05]  /*3a40*/  BRA `(.L_x_67) ;  /* 0x0000000000107947 */ /* 0x000fea0003800000 */
.L_x_60:
[----:B------:R-:W-:Y:S02]  /*3a50*/  MOV R0, 0xffffffff ;  /* 0xffffffff00007802 */ /* 0x000fe40000000f00 */
[----:B------:R-:W-:-:S03]  /*3a60*/  MOV R4, 0x3a90 ;  /* 0x00003a9000047802 */ /* 0x000fc60000000f00 */
[----:B------:R1:W-:Y:S04]  /*3a70*/  STS [UR6+0x140], R0 ;  /* 0x00014000ff007988 */ /* 0x0003e80008000806 */
[----:B-1---5:R-:W-:Y:S05]  /*3a80*/  CALL.REL.NOINC `($__internal_1_$__cuda_sm10x_tcgen05_guardrail_trap_phase_invalid_during_alloc) ;  /* 0x0000007400987944 */ /* 0x022fea0003c00000 */
.L_x_67:
[----:B------:R-:W-:Y:S05]  /*3a90*/  WARPSYNC.ALL ;  /* 0x0000000000007948 */ /* 0x000fea0003800000 */
[----:B------:R-:W3:Y:S01]  /*3aa0*/  S2UR UR4, SR_CgaCtaId ;  /* 0x00000000000479c3 */ /* 0x000ee20000008800 */
[----:B------:R-:W-:Y:S01]  /*3ab0*/  UMOV UR41, 0x400 ;  /* 0x0000040000297882 */ /* 0x000fe20000000000 */
[----:B------:R-:W-:-:S06]  /*3ac0*/  NOP ;  /* 0x0000000000007918 */ /* 0x000fcc0000000000 */
[----:B------:R-:W-:Y:S06]  /*3ad0*/  BAR.ARV 0x6, 0xa0 ;  /* 0x0182800000007b1d */ /* 0x000fec0000002000 */
[----:B------:R-:W4:Y:S01]  /*3ae0*/  LDCU UR6, c[0x0][0x38c] ;  /* 0x00007180ff0677ac */ /* 0x000f220008000800 */
[----:B------:R-:W-:Y:S01]  /*3af0*/  LOP3.LUT R3, R3, 0xffff, RZ, 0xc0, !PT ;  /* 0x0000ffff03037812 */ /* 0x000fe200078ec0ff */
[----:B-1----:R-:W-:Y:S01]  /*3b00*/  IMAD.MOV.U32 R9, RZ, RZ, 0x1 ;  /* 0x00000001ff097424 */ /* 0x002fe200078e00ff */
[----:B------:R-:W-:Y:S01]  /*3b10*/  LOP3.LUT R2, R2, 0xffff, RZ, 0xc0, !PT ;  /* 0x0000ffff02027812 */ /* 0x000fe200078ec0ff */
[----:B------:R-:W-:Y:S01]  /*3b20*/  IMAD.MOV.U32 R8, RZ, RZ, RZ ;  /* 0x000000ffff087224 */ /* 0x000fe200078e00ff */
[----:B------:R-:W-:Y:S01]  /*3b30*/  R2UR UR43, R3 ;  /* 0x00000000032b72ca */ /* 0x000fe200000e0000 */
[----:B------:R-:W-:Y:S01]  /*3b40*/  UMOV UR47, URZ ;  /* 0x000000ff002f7c82 */ /* 0x000fe20008000000 */
[----:B------:R-:W-:-:S02]  /*3b50*/  R2UR UR65, R2 ;  /* 0x00000000024172ca */ /* 0x000fc400000e0000 */
[----:B------:R-:W-:Y:S01]  /*3b60*/  CS2R R2, SRZ ;  /* 0x0000000000027805 */ /* 0x000fe2000001ff00 */
[----:B------:R-:W-:Y:S01]  /*3b70*/  UMOV UR38, URZ ;  /* 0x000000ff00267c82 */ /* 0x000fe20008000000 */
[----:B---3--:R-:W-:Y:S01]  /*3b80*/  ULEA UR41, UR4, UR41, 0x18 ;  /* 0x0000002904297291 */ /* 0x008fe2000f8ec0ff */
[----:B------:R-:W-:Y:S01]  /*3b90*/  UMOV UR37, URZ ;  /* 0x000000ff00257c82 */ /* 0x000fe20008000000 */
[----:B------:R-:W-:Y:S02]  /*3ba0*/  UISETP.NE.AND UP3, UPT, UR68, URZ, UPT ;  /* 0x000000ff4400728c */ /* 0x000fe4000bf65270 */
[----:B------:R-:W-:Y:S02]  /*3bb0*/  UIADD3 UR5, UPT, UPT, UR41, 0x8400, URZ ;  /* 0x0000840029057890 */ /* 0x000fe4000fffe0ff */
[----:B------:R-:W-:-:S03]  /*3bc0*/  UIADD3 UR4, UPT, UPT, UR41, 0x18400, URZ ;  /* 0x0001840029047890 */ /* 0x000fc6000fffe0ff */
[----:B--2---:R-:W1:Y:S01]  /*3bd0*/  LDS R0, [UR41+0x140] ;  /* 0x00014029ff007984 */ /* 0x004e620008000800 */
[----:B----4-:R-:W-:Y:S02]  /*3be0*/  UIADD3 UR6, UPT, UPT, UR6, 0x7f, URZ ;  /* 0x0000007f06067890 */ /* 0x010fe4000fffe0ff */
[----:B------:R-:W-:Y:S02]  /*3bf0*/  USHF.R.U32.HI UR5, URZ, 0x4, UR5 ;  /* 0x00000004ff057899 */ /* 0x000fe40008011605 */
[----:B------:R-:W-:Y:S02]  /*3c00*/  USHF.R.S32.HI UR64, URZ, 0x1f, UR6 ;  /* 0x0000001fff407899 */ /* 0x000fe40008011406 */
[----:B------:R-:W-:Y:S02]  /*3c10*/  USHF.R.U32.HI UR4, URZ, 0x4, UR4 ;  /* 0x00000004ff047899 */ /* 0x000fe40008011604 */
[----:B------:R-:W-:Y:S02]  /*3c20*/  ULEA.HI UR64, UR64, UR6, URZ, 0x7 ;  /* 0x0000000640407291 */ /* 0x000fe4000f8f38ff */
[----:B------:R-:W-:-:S02]  /*3c30*/  ULOP3.LUT UR5, UR5, 0x3fff, URZ, 0xc0, !UPT ;  /* 0x00003fff05057892 */ /* 0x000fc4000f8ec0ff */
[----:B------:R-:W-:Y:S02]  /*3c40*/  USHF.R.S32.HI UR64, URZ, 0x7, UR64 ;  /* 0x00000007ff407899 */ /* 0x000fe40008011440 */
[----:B------:R-:W-:Y:S02]  /*3c50*/  ULOP3.LUT UR45, UR4, 0x3fff, URZ, 0xc0, !UPT ;  /* 0x00003fff042d7892 */ /* 0x000fe4000f8ec0ff */
[----:B------:R-:W-:Y:S01]  /*3c60*/  UISETP.LT.AND UP0, UPT, UR64, 0x1, UPT ;  /* 0x000000014000788c */ /* 0x000fe2000bf01270 */
[----:B------:R-:W-:Y:S01]  /*3c70*/  UMOV UR62, 0x0 ;  /* 0x00000000003e7882 */ /* 0x000fe20000000000 */
        /* <DEDUP_REMOVED lines=9> */
[----:B------:R-:W-:-:S02]  /*3d10*/  ULOP3.LUT UR44, UR5, 0x10000, URZ, 0xfc, !UPT ;  /* 0x00010000052c7892 */ /* 0x000fc4000f8efcff */
[----:B------:R-:W-:Y:S02]  /*3d20*/  ULOP3.LUT UR45, UR45, 0x10000, URZ, 0xfc, !UPT ;  /* 0x000100002d2d7892 */ /* 0x000fe4000f8efcff */
[----:B------:R-:W-:Y:S01]  /*3d30*/  USEL UR66, UR64, 0x1, !UP0 ;  /* 0x0000000140427887 */ /* 0x000fe2000c000000 */
[----:B------:R-:W-:Y:S01]  /*3d40*/  UMOV UR52, 0x0 ;  /* 0x0000000000347882 */ /* 0x000fe20000000000 */
[----:B------:R-:W-:Y:S01]  /*3d50*/  UMOV UR53, 0x8400010 ;  /* 0x0840001000357882 */ /* 0x000fe20000000000 */
[----:B------:R-:W-:Y:S01]  /*3d60*/  UMOV UR50, 0x0 ;  /* 0x0000000000327882 */ /* 0x000fe20000000000 */
[----:B------:R-:W-:Y:S01]  /*3d70*/  UMOV UR51, 0x8400010 ;  /* 0x0840001000337882 */ /* 0x000fe20000000000 */
[----:B------:R-:W-:Y:S01]  /*3d80*/  UMOV UR48, 0x0 ;  /* 0x0000000000307882 */ /* 0x000fe20000000000 */
[----:B-1----:R-:W-:Y:S01]  /*3d90*/  R2UR UR67, R0 ;  /* 0x00000000004372ca */ /* 0x002fe200000e0000 */
[----:B------:R-:W-:-:S14]  /*3da0*/  UMOV UR49, 0x8400010 ;  /* 0x0840001000317882 */ /* 0x000fdc0000000000 */
.L_x_78:
[C---:B------:R-:W-:Y:S02]  /*3db0*/  LEA R0, R8.reuse, UR41, 0x3 ;  /* 0x0000002908007c11 */ /* 0x040fe4000f8e18ff */
[----:B------:R-:W-:Y:S02]  /*3dc0*/  SHF.L.U32 R5, R3, 0x1f, RZ ;  /* 0x0000001f03057819 */ /* 0x000fe400000006ff */
[----:B------:R-:W-:Y:S02]  /*3dd0*/  LEA R4, R8, UR41, 0x4 ;  /* 0x0000002908047c11 */ /* 0x000fe4000f8e20ff */
[----:B------:R-:W1:Y:S02]  /*3de0*/  SYNCS.PHASECHK.TRANS64.TRYWAIT P0, [R0+URZ+0x90], R5 ;  /* 0x00009005000075a7 */ /* 0x000e6400080011ff */
[----:B-1-3--:R-:W-:Y:S05]  /*3df0*/  @!P0 BRA `(.L_x_71) ;  /* 0x0000006800bc8947 */ /* 0x00afea0003800000 */
.L_x_171:
[----:B-1----:R-:W1:Y:S01]  /*3e00*/  LDS.128 R4, [R4+0x120] ;  /* 0x0001200004047984 */ /* 0x002e620000000c00 */
[----:B------:R-:W-:Y:S02]  /*3e10*/  VIADD R0, R0, 0xa0 ;  /* 0x000000a000007836 */ /* 0x000fe40000000000 */
[----:B------:R-:W-:Y:S01]  /*3e20*/  VIADD R8, R8, 0x1 ;  /* 0x0000000108087836 */ /* 0x000fe20000000000 */
[----:B------:R-:W-:Y:S01]  /*3e30*/  @!PT LDS RZ, [RZ] ;  /* 0x00000000fffff984 */ /* 0x000fe20000000800 */
[----:B------:R-:W-:Y:S01]  /*3e40*/  @!PT LDS RZ, [RZ] ;  /* 0x00000000fffff984 */ /* 0x000fe20000000800 */
[----:B------:R-:W-:Y:S01]  /*3e50*/  @!PT LDS RZ, [RZ] ;  /* 0x00000000fffff984 */ /* 0x000fe20000000800 */
[----:B------:R-:W-:Y:S01]  /*3e60*/  @!PT LDS RZ, [RZ] ;  /* 0x00000000fffff984 */ /* 0x000fe20000000800 */
[----:B------:R2:W-:Y:S06]  /*3e70*/  MEMBAR.ALL.CTA ;  /* 0x0000000000007992 */ /* 0x0005ec0000008000 */
[----:B--2---:R-:W2:Y:S01]  /*3e80*/  FENCE.VIEW.ASYNC.S ;  /* 0x00000000000073c6 */ /* 0x004ea20000000000 */
[----:B------:R-:W-:-:S04]  /*3e90*/  PRMT R0, RZ, 0x654, R0 ;  /* 0x00000654ff007816 */ /* 0x000fc80000000000 */
[----:B--2---:R2:W-:Y:S01]  /*3ea0*/  SYNCS.ARRIVE.TRANS64.RED.A1T0 RZ, [R0+URZ], RZ ;  /* 0x000000ff00ff79a7 */ /* 0x0045e200081004ff */
[----:B-1----:R-:W-:Y:S01]  /*3eb0*/  LOP3.LUT P1, RZ, R6, 0x1, RZ, 0xc0, !PT ;  /* 0x0000000106ff7812 */ /* 0x002fe2000782c0ff */
[----:B--2---:R-:W-:-:S12]  /*3ec0*/  BRA.U UP3, `(.L_x_72) ;  /* 0x0000000503587547 */ /* 0x004fd8000b800000 */
[----:B------:R-:W1:Y:S01]  /*3ed0*/  LDCU UR4, c[0x0][0x38c] ;  /* 0x00007180ff0477ac */ /* 0x000e620008000800 */
[----:B------:R-:W-:Y:S02]  /*3ee0*/  PLOP3.LUT P2, PT, PT, PT, PT, 0x80, 0x8 ;  /* 0x000000000008781c */ /* 0x000fe40003f4f070 */
[----:B------:R-:W-:Y:S01]  /*3ef0*/  SHF.L.U32 R5, R9, 0x1f, RZ ;  /* 0x0000001f09057819 */ /* 0x000fe200000006ff */
[----:B------:R-:W-:Y:S02]  /*3f00*/  ULEA UR46, UR47, UR41, 0x3 ;  /* 0x000000292f2e7291 */ /* 0x000fe4000f8e18ff */
[----:B------:R-:W-:Y:S02]  /*3f10*/  ULEA UR36, UR47, UR67, 0x7 ;  /* 0x000000432f247291 */ /* 0x000fe4000f8e38ff */
[----:B-1----:R-:W-:-:S06]  /*3f20*/  UISETP.GE.AND UP0, UPT, UR4, 0x1, UPT ;  /* 0x000000010400788c */ /* 0x002fcc000bf06270 */
[----:B------:R-:W-:-:S05]  /*3f30*/  PLOP3.LUT P0, PT, PT, PT, UP0, 0x80, 0x8 ;  /* 0x000000000008781c */ /* 0x000fca0003f0f008 */
[----:B------:R-:W-:-:S08]  /*3f40*/  @UP0 ULEA UR4, UR38, UR41, 0x3 ;  /* 0x0000002926040291 */ /* 0x000fd0000f8e18ff */
[----:B------:R-:W-:-:S04]  /*3f50*/  @P0 SHF.L.U32 R0, R2, 0x1f, RZ ;  /* 0x0000001f02000819 */ /* 0x000fc800000006ff */
[----:B------:R1:W2:Y:S01]  /*3f60*/  @P0 SYNCS.PHASECHK.TRANS64.TRYWAIT P2, [UR4], R0 ;  /* 0x00000000ff0005a7 */ /* 0x0002a20008041104 */
[----:B------:R-:W3:Y:S02]  /*3f70*/  SYNCS.PHASECHK.TRANS64.TRYWAIT P0, [UR46+0xd0], R5 ;  /* 0x0000d005ff0075a7 */ /* 0x000ee4000800112e */
[----:B-123--:R-:W-:Y:S05]  /*3f80*/  @!P0 BRA `(.L_x_73) ;  /* 0x00000068006c8947 */ /* 0x00efea0003800000 */
.L_x_173:
[----:B------:R-:W-:Y:S01]  /*3f90*/  UMOV UR42, UR37 ;  /* 0x00000025002a7c82 */ /* 0x000fe20008000000 */
[----:B------:R-:W-:Y:S05]  /*3fa0*/  BRA.U !UP0, `(.L_x_74) ;  /* 0x0000000508107547 */ /* 0x000fea000b800000 */
[----:B------:R-:W-:Y:S02]  /*3fb0*/  UIADD3 UR42, UPT, UPT, UR66, UR37, URZ ;  /* 0x00000025422a7290 */ /* 0x000fe4000fffe0ff */
[----:B------:R-:W-:Y:S01]  /*3fc0*/  UPLOP3.LUT UP2, UPT, UPT, UPT, UPT, 0x40, 0x4 ;  /* 0x000000000004789c */ /* 0x000fe20003f4e870 */
[----:B------:R-:W-:Y:S01]  /*3fd0*/  UMOV UR39, UR64 ;  /* 0x0000004000277c82 */ /* 0x000fe20008000000 */
[----:B------:R-:W-:-:S09]  /*3fe0*/  UMOV UR5, UR38 ;  /* 0x0000002600057c82 */ /* 0x000fd20008000000 */
.L_x_77:
[----:B------:R-:W-:Y:S01]  /*3ff0*/  ULEA UR7, UR5, UR41, 0x3 ;  /* 0x0000002905077291 */ /* 0x000fe2000f8e18ff */
[----:B--23--:R-:W-:Y:S11]  /*4000*/  @P2 BRA `(.L_x_75) ;  /* 0x00000000000c2947 */ /* 0x00cff60003800000 */
[----:B-1----:R-:W-:Y:S04]  /*4010*/  SHF.L.U32 R5, R2, 0x1f, RZ ;  /* 0x0000001f02057819 */ /* 0x002fe800000006ff */
[----:B------:R-:W1:Y:S02]  /*4020*/  SYNCS.PHASECHK.TRANS64.TRYWAIT P0, [UR7], R5 ;  /* 0x00000005ff0075a7 */ /* 0x000e640008001107 */
[----:B-1----:R-:W-:Y:S05]  /*4030*/  @!P0 BRA `(.L_x_76) ;  /* 0x0000006800588947 */ /* 0x002fea0003800000 */
.L_x_75:
[----:B------:R-:W-:Y:S01]  /*4040*/  UISETP.NE.AND UP0, UPT, UR39, 0x1, UPT ;  /* 0x000000012700788c */ /* 0x000fe2000bf05270 */
[----:B------:R-:W-:Y:S01]  /*4050*/  PLOP3.LUT P2, PT, PT, PT, PT, 0x80, 0x8 ;  /* 0x000000000008781c */ /* 0x000fe20003f4f070 */
[----:B------:R-:W-:Y:S02]  /*4060*/  UIADD3 UR4, UPT, UPT, UR5, 0x1, URZ ;  /* 0x0000000105047890 */ /* 0x000fe4000fffe0ff */
[----:B------:R-:W-:Y:S02]  /*4070*/  UIADD3 UR40, UPT, UPT, UR7, 0x20, URZ ;  /* 0x0000002007287890 */ /* 0x000fe4000fffe0ff */
[----:B------:R-:W-:Y:S01]  /*4080*/  UISETP.NE.AND UP1, UPT, UR4, 0x4, UPT ;  /* 0x000000040400788c */ /* 0x000fe2000bf25270 */
[----:B------:R-:W-:Y:S01]  /*4090*/  PLOP3.LUT P0, PT, PT, PT, UP0, 0x80, 0x8 ;  /* 0x000000000008781c */ /* 0x000fe20003f0f008 */
[----:B------:R-:W-:Y:S02]  /*40a0*/  UIADD3 UR37, UPT, UPT, UR37, 0x1, URZ ;  /* 0x0000000125257890 */ /* 0x000fe4000fffe0ff */
[----:B------:R-:W-:Y:S02]  /*40b0*/  USEL UR6, URZ, 0x1, UP1 ;  /* 0x00000001ff067887 */ /* 0x000fe40008800000 */
[----:B------:R-:W-:Y:S02]  /*40c0*/  USEL UR38, UR4, URZ, UP1 ;  /* 0x000000ff04267287 */ /* 0x000fe40008800000 */
[----:B------:R-:W-:Y:S02]  /*40d0*/  UIADD3 UR39, UPT, UPT, UR39, -0x1, URZ ;  /* 0xffffffff27277890 */ /* 0x000fe4000fffe0ff */
[----:B------:R-:W-:Y:S01]  /*40e0*/  @UP0 ULEA UR4, UR38, UR41, 0x3 ;  /* 0x0000002926040291 */ /* 0x000fe2000f8e18ff */
[----:B------:R-:W-:Y:S01]  /*40f0*/  LOP3.LUT R2, R2, UR6, RZ, 0x3c, !PT ;  /* 0x0000000602027c12 */ /* 0x000fe2000f8e3cff */
[----:B------:R-:W-:Y:S02]  /*4100*/  ULEA UR6, UR5, UR45, 0xb ;  /* 0x0000002d05067291 */ /* 0x000fe4000f8e58ff */
[----:B------:R-:W-:Y:S01]  /*4110*/  UISETP.NE.AND UP0, UPT, UR37, UR42, UPT ;  /* 0x0000002a2500728c */ /* 0x000fe2000bf05270 */
[----:B-1----:R-:W-:Y:S01]  /*4120*/  @P0 SHF.L.U32 R0, R2, 0x1f, RZ ;  /* 0x0000001f02000819 */ /* 0x002fe200000006ff */
[----:B------:R-:W-:Y:S02]  /*4130*/  UIADD3 UR34, UPT, UPT, UR6, 0x2, URZ ;  /* 0x0000000206227890 */ /* 0x000fe4000fffe0ff */
[----:B------:R-:W-:Y:S01]  /*4140*/  UIADD3 UR30, UPT, UPT, UR6, 0x4, URZ ;  /* 0x00000004061e7890 */ /* 0x000fe2000fffe0ff */
[----:B------:R2:W3:Y:S01]  /*4150*/  @P0 SYNCS.PHASECHK.TRANS64.TRYWAIT P2, [UR4], R0 ;  /* 0x00000000ff0005a7 */ /* 0x0004e20008041104 */
[----:B------:R-:W-:Y:S02]  /*4160*/  ULEA UR4, UR5, UR44, 0xa ;  /* 0x0000002c05047291 */ /* 0x000fe4000f8e50ff */
[----:B------:R-:W-:Y:S02]  /*4170*/  UIADD3 UR26, UPT, UPT, UR6, 0x6, URZ ;  /* 0x00000006061a7890 */ /* 0x000fe4000fffe0ff */
        /* <DEDUP_REMOVED lines=10> */
[----:B------:R-:W-:Y:S01]  /*4220*/  UIADD3 UR8, UPT, UPT, UR4, 0x206, URZ ;  /* 0x0000020604087890 */ /* 0x000fe2000fffe0ff */
[----:B------:R-:W-:Y:S01]  /*4230*/  UMOV UR7, 0x40004040 ;  /* 0x4000404000077882 */ /* 0x000fe20000000000 */
[----:B------:R-:W-:Y:S01]  /*4240*/  UMOV UR5, 0x40004040 ;  /* 0x4000404000057882 */ /* 0x000fe20000000000 */
[----:B------:R-:W-:Y:S01]  /*4250*/  UMOV UR35, 0x40004040 ;  /* 0x4000404000237882 */ /* 0x000fe20000000000 */
[----:B------:R1:W-:Y:S01]  /*4260*/  UTCHMMA.2CTA gdesc[UR4], gdesc[UR6], tmem[UR36], tmem[UR62], idesc[UR63], UP2 ;  /* 0x00ff3e06040075ea */ /* 0x0003e20009200024 */
[----:B------:R-:W-:Y:S01]  /*4270*/  UPLOP3.LUT UP2, UPT, UPT, UPT, UPT, 0x80, 0x8 ;  /* 0x000000000008789c */ /* 0x000fe20003f4f070 */
[----:B------:R-:W-:Y:S01]  /*4280*/  UMOV UR33, 0x40004040 ;  /* 0x4000404000217882 */ /* 0x000fe20000000000 */
[----:B------:R-:W-:Y:S01]  /*4290*/  UMOV UR31, 0x40004040 ;  /* 0x40004040001f7882 */ /* 0x000fe20000000000 */
[----:B------:R2:W-:Y:S01]  /*42a0*/  UTCHMMA.2CTA gdesc[UR32], gdesc[UR34], tmem[UR36], tmem[UR60], idesc[UR61], UPT ;  /* 0x00ff3c22200075ea */ /* 0x0005e2000ba00024 */
        /* <DEDUP_REMOVED lines=14> */
[----:B------:R-:W-:Y:S01]  /*4390*/  UMOV UR9, 0x40004040 ;  /* 0x4000404000097882 */ /* 0x000fe20000000000 */
[----:B------:R2:W-:Y:S01]  /*43a0*/  UTCHMMA.2CTA gdesc[UR12], gdesc[UR14], tmem[UR36], tmem[UR50], idesc[UR51], UPT ;  /* 0x00ff320e0c0075ea */ /* 0x0005e2000ba00024 */
[----:B------:R2:W-:Y:S01]  /*43b0*/  UTCHMMA.2CTA gdesc[UR8], gdesc[UR10], tmem[UR36], tmem[UR48], idesc[UR49], UPT ;  /* 0x00ff300a080075ea */ /* 0x0005e2000ba00024 */
[----:B------:R2:W-:Y:S01]  /*43c0*/  UTCBAR.2CTA.MULTICAST [UR40], URZ, UR43 ;  /* 0x000000ff280073e9 */ /* 0x0005e2000820082b */
[----:B-1----:R-:W-:Y:S01]  /*43d0*/  UMOV UR5, UR38 ;  /* 0x0000002600057c82 */ /* 0x002fe20008000000 */
[----:B------:R-:W-:Y:S05]  /*43e0*/  BRA.U UP0, `(.L_x_77) ;  /* 0xfffffffd00007547 */ /* 0x000fea000b83ffff */
.L_x_74:
[----:B------:R-:W-:Y:S01]  /*43f0*/  UIADD3 UR4, UPT, UPT, UR46, 0xb0, URZ ;  /* 0x000000b02e047890 */ /* 0x000fe2000fffe0ff */
[----:B------:R-:W-:-:S08]  /*4400*/  UMOV UR37, UR42 ;  /* 0x0000002a00257c82 */ /* 0x000fd00008000000 */
[----:B------:R4:W-:Y:S01]  /*4410*/  UTCBAR.2CTA.MULTICAST [UR4], URZ, UR65 ;  /* 0x000000ff040073e9 */ /* 0x0009e20008200841 */
[----:B------:R-:W-:Y:S02]  /*4420*/  NOP ;  /* 0x0000000000007918 */ /* 0x000fe40000000000 */
.L_x_72:
[----:B----4-:R-:W-:Y:S01]  /*4430*/  UIADD3 UR4, UPT, UPT, UR47, 0x1, URZ ;  /* 0x000000012f047890 */ /* 0x010fe2000fffe0ff */
[----:B------:R-:W-:-:S03]  /*4440*/  ISETP.NE.AND P0, PT, R8, 0x2, PT ;  /* 0x000000020800780c */ /* 0x000fc60003f05270 */
[----:B------:R-:W-:Y:S01]  /*4450*/  UISETP.NE.AND UP0, UPT, UR4, 0x4, UPT ;  /* 0x000000040400788c */ /* 0x000fe2000bf05270 */
[----:B-12---:R-:W-:Y:S02]  /*4460*/  SEL R0, RZ, 0x1, P0 ;  /* 0x00000001ff007807 */ /* 0x006fe40000000000 */
[----:B------:R-:W-:Y:S01]  /*4470*/  SEL R8, R8, RZ, P0 ;  /* 0x000000ff08087207 */ /* 0x000fe20000000000 */
[----:B------:R-:W-:Y:S01]  /*4480*/  USEL UR5, URZ, 0x1, UP0 ;  /* 0x00000001ff057887 */ /* 0x000fe20008000000 */
[----:B------:R-:W-:Y:S01]  /*4490*/  LOP3.LUT R3, R3, R0, RZ, 0x3c, !PT ;  /* 0x0000000003037212 */ /* 0x000fe200078e3cff */
[----:B------:R-:W-:-:S04]  /*44a0*/  USEL UR47, UR4, URZ, UP0 ;  /* 0x000000ff042f7287 */ /* 0x000fc80008000000 */
[----:B------:R-:W-:Y:S01]  /*44b0*/  LOP3.LUT R9, R9, UR5, RZ, 0x3c, !PT ;  /* 0x0000000509097c12 */ /* 0x000fe2000f8e3cff */
[----:B------:R-:W-:Y:S07]  /*44c0*/  @P1 BRA `(.L_x_78) ;  /* 0xfffffff800381947 */ /* 0x000fee000383ffff */
[----:B------:R-:W1:Y:S01]  /*44d0*/  S2UR UR8, SR_CgaCtaId ;  /* 0x00000000000879c3 */ /* 0x000e620000008800 */
[----:B------:R-:W-:Y:S01]  /*44e0*/  ELECT P0, URZ, PT ;  /* 0x0000000000ff782f */ /* 0x000fe20003800000 */
[----:B------:R-:W-:Y:S01]  /*44f0*/  HFMA2 R0, -RZ, RZ, 0, 5.9604644775390625e-08 ;  /* 0x00000001ff007431 */ /* 0x000fe200000001ff */
[----:B------:R-:W-:-:S05]  /*4500*/  UMOV UR4, 0x40 ;  /* 0x0000004000047882 */ /* 0x000fca0000000000 */
[----:B------:R-:W-:Y:S01]  /*4510*/  UVIRTCOUNT.DEALLOC.SMPOOL 0x80 ;  /* 0x000000800000784c */ /* 0x000fe20000000000 */
[----:B------:R-:W-:Y:S02]  /*4520*/  UISETP.NE.AND UP1, UPT, UR68, URZ, UPT ;  /* 0x000000ff4400728c */ /* 0x000fe4000bf25270 */
[----:B-1----:R-:W-:-:S09]  /*4530*/  ULEA UR8, UR8, UR4, 0x18 ;  /* 0x0000000408087291 */ /* 0x002fd2000f8ec0ff */
[----:B------:R1:W-:Y:S01]  /*4540*/  @P0 STS.U8 [UR8+0x1c], R0 ;  /* 0x00001c00ff000988 */ /* 0x0003e20008000008 */
[----:B------:R-:W-:Y:S05]  /*4550*/  BRA.U UP1, `(.L_x_79) ;  /* 0x0000000101a07547 */ /* 0x000fea000b800000 */
[----:B------:R-:W-:Y:S01]  /*4560*/  UIADD3 UR7, UPT, UPT, UR41, 0xd0, URZ ;  /* 0x000000d029077890 */ /* 0x000fe2000fffe0ff */
[----:B------:R-:W-:-:S03]  /*4570*/  SHF.L.U32 R3, R9, 0x1f, RZ ;  /* 0x0000001f09037819 */ /* 0x000fc600000006ff */
[----:B------:R-:W-:-:S09]  /*4580*/  ULEA UR4, UR47, UR7, 0x3 ;  /* 0x000000072f047291 */ /* 0x000fd2000f8e18ff */
[----:B------:R-:W2:Y:S02]  /*4590*/  SYNCS.PHASECHK.TRANS64.TRYWAIT P0, [UR4], R3 ;  /* 0x00000003ff0075a7 */ /* 0x000ea40008001104 */
[----:B--2---:R-:W-:Y:S05]  /*45a0*/  @!P0 BRA `(.L_x_80) ;  /* 0x0000006400148947 */ /* 0x004fea0003800000 */
.L_x_176:
        /* <DEDUP_REMOVED lines=9> */
.L_x_178:
        /* <DEDUP_REMOVED lines=9> */
.L_x_180:
[----:B------:R-:W-:-:S04]  /*46d0*/  UIADD3 UR4, UPT, UPT, UR4, 0x1, URZ ;  /* 0x0000000104047890 */ /* 0x000fc8000fffe0ff */
[----:B------:R-:W-:-:S04]  /*46e0*/  UISETP.NE.AND UP0, UPT, UR4, 0x4, UPT ;  /* 0x000000040400788c */ /* 0x000fc8000bf05270 */
[----:B------:R-:W-:Y:S02]  /*46f0*/  USEL UR5, URZ, 0x1, UP0 ;  /* 0x00000001ff057887 */ /* 0x000fe40008000000 */
[----:B------:R-:W-:-:S04]  /*4700*/  USEL UR4, UR4, URZ, UP0 ;  /* 0x000000ff04047287 */ /* 0x000fc80008000000 */
[----:B------:R-:W-:Y:S01]  /*4710*/  ULEA UR4, UR4, UR7, 0x3 ;  /* 0x0000000704047291 */ /* 0x000fe2000f8e18ff */
[----:B-1----:R-:W-:-:S04]  /*4720*/  LOP3.LUT R3, R2, UR5, RZ, 0x3c, !PT ;  /* 0x0000000502037c12 */ /* 0x002fc8000f8e3cff */
[----:B------:R-:W-:Y:S01]  /*4730*/  SHF.L.U32 R3, R3, 0x1f, RZ ;  /* 0x0000001f03037819 */ /* 0x000fe200000006ff */
[----:B------:R-:W-:-:S04]  /*4740*/  IMAD.U32 R0, RZ, RZ, UR4 ;  /* 0x00000004ff007e24 */ /* 0x000fc8000f8e00ff */
[----:B------:R1:W2:Y:S03]  /*4750*/  SYNCS.PHASECHK.TRANS64.TRYWAIT P0, [R0+URZ], R3 ;  /* 0x00000003000075a7 */ /* 0x0002a600080011ff */
[----:B--2---:R-:W-:Y:S05]  /*4760*/  @!P0 NANOSLEEP.SYNCS 0x989680 ;  /* 0x009896800000895d */ /* 0x004fea0003900000 */
[----:B------:R-:W2:Y:S02]  /*4770*/  @!P0 SYNCS.PHASECHK.TRANS64 P0, [R0+URZ], R3 ;  /* 0x00000003000085a7 */ /* 0x000ea400080010ff */
[----:B--2---:R-:W-:Y:S05]  /*4780*/  @P0 BRA `(.L_x_83) ;  /* 0x0000000000200947 */ /* 0x004fea0003800000 */
.L_x_84:
[----:B--2---:R2:W4:Y:S02]  /*4790*/  SYNCS.PHASECHK.TRANS64.TRYWAIT P0, [R0+URZ], R3 ;  /* 0x00000003000075a7 */ /* 0x00452400080011ff */
[----:B----4-:R-:W-:Y:S05]  /*47a0*/  @!P0 NANOSLEEP.SYNCS 0x989680 ;  /* 0x009896800000895d */ /* 0x010fea0003900000 */
[----:B------:R-:W4:Y:S02]  /*47b0*/  @!P0 SYNCS.PHASECHK.TRANS64 P0, [R0+URZ], R3 ;  /* 0x00000003000085a7 */ /* 0x000f2400080010ff */
[----:B----4-:R-:W-:Y:S05]  /*47c0*/  @!P0 BRA `(.L_x_84) ;  /* 0xfffffffc00f08947 */ /* 0x010fea000383ffff */
[----:B------:R-:W-:Y:S05]  /*47d0*/  BRA `(.L_x_83) ;  /* 0x00000000000c7947 */ /* 0x000fea0003800000 */
.L_x_79:
[----:B------:R-:W-:-:S04]  /*47e0*/  UIADD3 UR4, UPT, UPT, UR41, 0x110, URZ ;  /* 0x0000011029047890 */ /* 0x000fc8000fffe0ff */
[----:B------:R-:W-:-:S09]  /*47f0*/  UPRMT UR4, UR69, 0x654, UR4 ;  /* 0x0000065445047896 */ /* 0x000fd20008000004 */
[----:B------:R-:W-:Y:S03]  /*4800*/  SYNCS.ARRIVE.TRANS64.RED.A1T0 RZ, [UR4], RZ ;  /* 0x000000ffffff79a7 */ /* 0x000fe60008100404 */
.L_x_83:
[----:B-12---:R-:W-:Y:S01]  /*4810*/  SHF.L.U32 R3, RZ, 0x1f, RZ ;  /* 0x0000001fff037819 */ /* 0x006fe200000006ff */
[----:B------:R-:W-:Y:S01]  /*4820*/  UIADD3 UR4, UPT, UPT, UR41, 0x110, URZ ;  /* 0x0000011029047890 */ /* 0x000fe2000fffe0ff */
[----:B------:R-:W-:Y:S02]  /*4830*/  PLOP3.LUT P0, PT, PT, PT, UP1, 0x80, 0x8 ;  /* 0x000000000008781c */ /* 0x000fe40003f0f018 */
[----:B------:R-:W1:Y:S02]  /*4840*/  SYNCS.PHASECHK.TRANS64.TRYWAIT P1, [UR41+0x110], R3 ;  /* 0x00011003ff0075a7 */ /* 0x000e640008021129 */
[----:B-1----:R-:W-:Y:S09]  /*4850*/  @!P1 BRA `(.L_x_85) ;  /* 0x0000006000b09947 */ /* 0x002ff20003800000 */
.L_x_182:
[----:B------:R-:W-:Y:S01]  /*4860*/  @!UP1 UPRMT UR4, UR69, 0x654, UR4 ;  /* 0x0000065445049896 */ /* 0x000fe20008000004 */
[----:B------:R-:W-:Y:S01]  /*4870*/  UMOV UR5, 0xffff ;  /* 0x0000ffff00057882 */ /* 0x000fe20000000000 */
[----:B------:R-:W-:-:S07]  /*4880*/  UMOV UR6, 0x1 ;  /* 0x0000000100067882 */ /* 0x000fce0000000000 */
[----:B------:R-:W-:Y:S01]  /*4890*/  @!P0 SYNCS.ARRIVE.TRANS64.RED.A1T0 RZ, [UR4], RZ ;  /* 0x000000ffffff89a7 */ /* 0x000fe20008100404 */
[----:B------:R-:W-:Y:S01]  /*48a0*/  NOP ;  /* 0x0000000000007918 */ /* 0x000fe20000000000 */
[----:B-1----:R-:W1:Y:S01]  /*48b0*/  LDS R0, [UR8+0x14] ;  /* 0x00001408ff007984 */ /* 0x002e620008000800 */
[----:B------:R-:W-:-:S04]  /*48c0*/  ULOP3.LUT UR4, UR67, 0xffff, URZ, 0xc0, !UPT ;  /* 0x0000ffff43047892 */ /* 0x000fc8000f8ec0ff */
[----:B------:R-:W-:-:S04]  /*48d0*/  USHF.R.U32.HI UR4, URZ, 0x5, UR4 ;  /* 0x00000005ff047899 */ /* 0x000fc80008011604 */
[----:B------:R-:W-:Y:S02]  /*48e0*/  USHF.L.U32 UR5, UR5, UR4, URZ ;  /* 0x0000000405057299 */ /* 0x000fe400080006ff */
[----:B------:R-:W-:-:S04]  /*48f0*/  USHF.L.U32 UR4, UR6, UR4, URZ ;  /* 0x0000000406047299 */ /* 0x000fc800080006ff */
[----:B-1----:R-:W-:-:S04]  /*4900*/  LOP3.LUT R0, R0, UR5, RZ, 0xc0, !PT ;  /* 0x0000000500007c12 */ /* 0x002fc8000f8ec0ff */
[----:B------:R-:W-:-:S13]  /*4910*/  ISETP.NE.AND P0, PT, R0, UR5, PT ;  /* 0x0000000500007c0c */ /* 0x000fda000bf05270 */
[----:B------:R-:W-:Y:S05]  /*4920*/  @P0 BRA `(.L_x_86) ;  /* 0x0000000000580947 */ /* 0x000fea0003800000 */
[----:B------:R-:W1:Y:S02]  /*4930*/  LDS R0, [UR8+0x18] ;  /* 0x00001808ff007984 */ /* 0x000e640008000800 */
[----:B-1----:R-:W-:-:S04]  /*4940*/  LOP3.LUT R0, R0, UR4, RZ, 0xc0, !PT ;  /* 0x0000000400007c12 */ /* 0x002fc8000f8ec0ff */
[----:B------:R-:W-:-:S13]  /*4950*/  ISETP.NE.AND P0, PT, R0, UR4, PT ;  /* 0x0000000400007c0c */ /* 0x000fda000bf05270 */
[----:B------:R-:W-:Y:S05]  /*4960*/  @P0 BRA `(.L_x_87) ;  /* 0x00000000003c0947 */ /* 0x000fea0003800000 */
[----:B------:R-:W1:Y:S01]  /*4970*/  S2R R2, SR_LANEID ;  /* 0x0000000000027919 */ /* 0x000e620000000000 */
[----:B------:R-:W-:Y:S01]  /*4980*/  ULOP3.LUT UR5, URZ, UR5, URZ, 0x33, !UPT ;  /* 0x00000005ff057292 */ /* 0x000fe2000f8e33ff */
[----:B------:R-:W-:Y:S01]  /*4990*/  LOP3.LUT R4, RZ, UR4, RZ, 0x33, !PT ;  /* 0x00000004ff047c12 */ /* 0x000fe2000f8e33ff */
[----:B------:R-:W-:Y:S02]  /*49a0*/  VOTEU.ANY UR4, UPT, PT ;  /* 0x0000000000047886 */ /* 0x000fe400038e0100 */
[----:B------:R-:W-:Y:S01]  /*49b0*/  UFLO.U32 UR4, UR4 ;  /* 0x00000004000472bd */ /* 0x000fe200080e0000 */
[----:B------:R-:W2:Y:S01]  /*49c0*/  REDUX UR6, R4 ;  /* 0x00000000040673c4 */ /* 0x000ea20000000000 */
[----:B------:R-:W-:-:S06]  /*49d0*/  IMAD.U32 R0, RZ, RZ, UR5 ;  /* 0x00000005ff007e24 */ /* 0x000fcc000f8e00ff */
[----:B------:R4:W-:Y:S01]  /*49e0*/  UTCATOMSWS.AND URZ, UR5 ;  /* 0x0000000500ff79e3 */ /* 0x0009e20008000000 */
[----:B------:R-:W3:Y:S01]  /*49f0*/  REDUX UR7, R0 ;  /* 0x00000000000773c4 */ /* 0x000ee20000000000 */
[----:B-1----:R-:W-:Y:S01]  /*4a00*/  ISETP.EQ.U32.AND P0, PT, R2, UR4, PT ;  /* 0x0000000402007c0c */ /* 0x002fe2000bf02070 */
[----:B--2---:R-:W-:Y:S01]  /*4a10*/  IMAD.U32 R2, RZ, RZ, UR6 ;  /* 0x00000006ff027e24 */ /* 0x004fe2000f8e00ff */
[----:B---3--:R-:W-:-:S11]  /*4a20*/  MOV R3, UR7 ;  /* 0x0000000700037c02 */ /* 0x008fd60008000f00 */
[----:B------:R4:W-:Y:S04]  /*4a30*/  @P0 ATOMS.AND RZ, [UR8+0x14], R3 ;  /* 0x00001403ffff098c */ /* 0x0009e8000a800008 */
[----:B------:R4:W-:Y:S01]  /*4a40*/  @P0 ATOMS.AND RZ, [UR8+0x18], R2 ;  /* 0x00001802ffff098c */ /* 0x0009e2000a800008 */
[----:B------:R-:W-:Y:S05]  /*4a50*/  BRA `(.L_x_88) ;  /* 0x0000000000147947 */ /* 0x000fea0003800000 */
.L_x_87:
[----:B------:R-:W-:Y:S02]  /*4a60*/  MOV R2, 0x4a80 ;  /* 0x00004a8000027802 */ /* 0x000fe40000000f00 */
[----:B---3-5:R-:W-:Y:S05]  /*4a70*/  CALL.REL.NOINC `($__internal_0_$__cuda_sm10x_tcgen05_guardrail_trap_col_being_dealloced_not_returned_by_alloc) ;  /* 0x0000006400907944 */ /* 0x028fea0003c00000 */
[----:B------:R-:W-:Y:S05]  /*4a80*/  BRA `(.L_x_88) ;  /* 0x0000000000087947 */ /* 0x000fea0003800000 */
.L_x_86:
[----:B------:R-:W-:Y:S02]  /*4a90*/  MOV R2, 0x4ab0 ;  /* 0x00004ab000027802 */ /* 0x000fe40000000f00 */
[----:B---3-5:R-:W-:Y:S05]  /*4aa0*/  CALL.REL.NOINC `($__internal_2_$__cuda_sm10x_tcgen05_guardrail_trap_unallocated_columns_being_dealloced) ;  /* 0x00000064009c7944 */ /* 0x028fea0003c00000 */
.L_x_88:
[----:B------:R-:W-:Y:S01]  /*4ab0*/  NOP ;  /* 0x0000000000007918 */ /* 0x000fe20000000000 */
[----:B----4-:R-:W-:Y:S05]  /*4ac0*/  EXIT ;  /* 0x000000000000794d */ /* 0x010fea0003800000 */
.L_x_59:
[----:B------:R-:W-:-:S09]  /*4ad0*/  UISETP.NE.OR UP0, UPT, UR22, 0x3, !UP3 ;  /* 0x000000031600788c */ /* 0x000fd2000df05670 */
[----:B------:R-:W-:Y:S05]  /*4ae0*/  BRA.U UP0, `(.L_x_89) ;  /* 0x0000001100b87547 */ /* 0x000fea000b800000 */
[----:B------:R-:W1:Y:S01]  /*4af0*/  LDCU UR31, c[0x0][0x370] ;  /* 0x00006e00ff1f77ac */ /* 0x000e620008000800 */
[----:B------:R-:W2:Y:S01]  /*4b00*/  LDC.64 R16, c[0x0][0x348] ;  /* 0x0000d200ff107b82 */ /* 0x000ea20000000a00 */
[----:B------:R-:W-:Y:S02]  /*4b10*/  HFMA2 R13, -RZ, RZ, 0, 0 ;  /* 0x00000000ff0d7431 */ /* 0x000fe400000001ff */
[----:B------:R-:W-:Y:S01]  /*4b20*/  IMAD.MOV.U32 R15, RZ, RZ, 0x1 ;  /* 0x00000001ff0f7424 */ /* 0x000fe200078e00ff */
[----:B------:R-:W1:Y:S01]  /*4b30*/  LDCU.128 UR48, c[0x0][0xb10] ;  /* 0x00016200ff3077ac */ /* 0x000e620008000c00 */
[----:B------:R-:W-:Y:S01]  /*4b40*/  IMAD.MOV.U32 R14, RZ, RZ, RZ ;  /* 0x000000ffff0e7224 */ /* 0x000fe200078e00ff */
[----:B------:R-:W-:Y:S01]  /*4b50*/  MOV R7, 0x2000 ;  /* 0x0000200000077802 */ /* 0x000fe20000000f00 */
[----:B------:R-:W3:Y:S01]  /*4b60*/  LDCU UR30, c[0x0][0x374] ;  /* 0x00006e80ff1e77ac */ /* 0x000ee20008000800 */
[----:B------:R-:W4:Y:S01]  /*4b70*/  LDC.64 R2, c[0x0][0x888] ;  /* 0x00022200ff027b82 */ /* 0x000f220000000a00 */
[----:B------:R-:W3:Y:S01]  /*4b80*/  LDCU UR15, c[0x0][0xb0c] ;  /* 0x00016180ff0f77ac */ /* 0x000ee20008000800 */
[----:B------:R-:W2:Y:S06]  /*4b90*/  LDCU UR46, c[0x0][0xb20] ;  /* 0x00016400ff2e77ac */ /* 0x000eac0008000800 */
[----:B------:R-:W4:Y:S01]  /*4ba0*/  LDC.64 R4, c[0x0][0x890] ;  /* 0x00022400ff047b82 */ /* 0x000f220000000a00 */
[----:B------:R-:W2:Y:S01]  /*4bb0*/  LDCU UR4, c[0x0][0xb30] ;  /* 0x00016600ff0477ac */ /* 0x000ea20008000800 */
[----:B------:R-:W-:Y:S01]  /*4bc0*/  UMOV UR21, 0x400 ;  /* 0x0000040000157882 */ /* 0x000fe20000000000 */
[----:B-1----:R-:W-:-:S02]  /*4bd0*/  UIMAD.WIDE.U32 UR6, UR31, UR48, URZ ;  /* 0x000000301f0672a5 */ /* 0x002fc4000f8e00ff */
[----:B---3--:R-:W-:Y:S02]  /*4be0*/  UIMAD.WIDE.U32 UR8, UR30, UR51, URZ ;  /* 0x000000331e0872a5 */ /* 0x008fe4000f8e00ff */
[----:B------:R-:W-:Y:S02]  /*4bf0*/  ULEA UR21, UR52, UR21, 0x18 ;  /* 0x0000001534157291 */ /* 0x000fe4000f8ec0ff */
[----:B------:R-:W-:Y:S02]  /*4c00*/  UPLOP3.LUT UP2, UPT, UPT, UPT, UPT, 0x40, 0x4 ;  /* 0x000000000004789c */ /* 0x000fe40003f4e870 */
[----:B------:R-:W-:Y:S01]  /*4c10*/  UIADD3 UR37, UPT, UPT, UR21, 0x58, URZ ;  /* 0x0000005815257890 */ /* 0x000fe2000fffe0ff */
[----:B------:R-:W-:Y:S01]  /*4c20*/  UMOV UR6, UR7 ;  /* 0x0000000700067c82 */ /* 0x000fe20008000000 */
[----:B------:R-:W-:Y:S01]  /*4c30*/  UMOV UR38, UR9 ;  /* 0x0000000900267c82 */ /* 0x000fe20008000000 */
[----:B------:R-:W-:Y:S02]  /*4c40*/  UISETP.GE.AND UP0, UPT, UR45, 0x1, UPT ;  /* 0x000000012d00788c */ /* 0x000fe4000bf06270 */
[----:B------:R-:W-:Y:S01]  /*4c50*/  UISETP.NE.AND UP4, UPT, UR45, 0x1, UPT ;  /* 0x000000012d00788c */ /* 0x000fe2000bf85270 */
[----:B------:R-:W1:Y:S01]  /*4c60*/  LDCU.64 UR22, c[0x0][0xb28] ;  /* 0x00016500ff1677ac */ /* 0x000e620008000a00 */
[----:B------:R-:W-:-:S02]  /*4c70*/  UISETP.NE.AND UP6, UPT, UR15, 0x1, UPT ;  /* 0x000000010f00788c */ /* 0x000fc4000bfc5270 */
[----:B------:R-:W-:Y:S02]  /*4c80*/  UISETP.NE.AND UP5, UPT, UR50, 0x1, UPT ;  /* 0x000000013200788c */ /* 0x000fe4000bfa5270 */
[----:B------:R-:W-:Y:S02]  /*4c90*/  UIADD3 UR41, UPT, UPT, UR21, 0x40, URZ ;  /* 0x0000004015297890 */ /* 0x000fe4000fffe0ff */
[----:B------:R-:W-:Y:S02]  /*4ca0*/  UIADD3 UR33, UPT, UPT, UR21, 0x48, URZ ;  /* 0x0000004815217890 */ /* 0x000fe4000fffe0ff */
[----:B------:R-:W-:Y:S02]  /*4cb0*/  UIADD3 UR25, UPT, UPT, UR21, 0x50, URZ ;  /* 0x0000005015197890 */ /* 0x000fe4000fffe0ff */
[----:B------:R-:W-:Y:S02]  /*4cc0*/  UPRMT UR37, UR52, 0x654, UR37 ;  /* 0x0000065434257896 */ /* 0x000fe40008000025 */
[----:B------:R-:W-:-:S02]  /*4cd0*/  USHF.R.U32.HI UR39, URZ, UR49, UR6 ;  /* 0x00000031ff277299 */ /* 0x000fc40008011606 */
[----:B--2---:R-:W-:Y:S02]  /*4ce0*/  USHF.R.U32.HI UR38, URZ, UR46, UR38 ;  /* 0x0000002eff267299 */ /* 0x004fe40008011626 */
[----:B------:R-:W-:-:S11]  /*4cf0*/  UISETP.NE.AND UP3, UPT, UR4, 0x1, UPT ;  /* 0x000000010400788c */ /* 0x000fd6000bf65270 */
.L_x_100:
[C---:B------:R-:W-:Y:S02]  /*4d00*/  LEA R12, R14.reuse, UR21, 0x3 ;  /* 0x000000150e0c7c11 */ /* 0x040fe4000f8e18ff */
[----:B------:R-:W-:Y:S02]  /*4d10*/  SHF.L.U32 R9, R13, 0x1f, RZ ;  /* 0x0000001f0d097819 */ /* 0x000fe400000006ff */
[----:B------:R-:W-:Y:S02]  /*4d20*/  LEA R10, R14, UR21, 0x4 ;  /* 0x000000150e0a7c11 */ /* 0x000fe4000f8e20ff */
[----:B------:R-:W2:Y:S02]  /*4d30*/  SYNCS.PHASECHK.TRANS64.TRYWAIT P0, [R12+URZ+0x90], R9 ;  /* 0x000090090c0075a7 */ /* 0x000ea400080011ff */
[----:B--23--:R-:W-:Y:S05]  /*4d40*/  @!P0 BRA `(.L_x_90) ;  /* 0x0000005c008c8947 */ /* 0x00cfea0003800000 */
.L_x_183:
[----:B--2---:R-:W2:Y:S01]  /*4d50*/  LDS.128 R8, [R10+0x120] ;  /* 0x000120000a087984 */ /* 0x004ea20000000c00 */
[----:B------:R-:W-:Y:S01]  /*4d60*/  UISETP.GE.AND UP0, UPT, UR45, 0x1, UPT ;  /* 0x000000012d00788c */ /* 0x000fe2000bf06270 */
[----:B------:R-:W-:Y:S01]  /*4d70*/  @!PT LDS RZ, [RZ] ;  /* 0x00000000fffff984 */ /* 0x000fe20000000800 */
[----:B------:R-:W-:Y:S01]  /*4d80*/  @!PT LDS RZ, [RZ] ;  /* 0x00000000fffff984 */ /* 0x000fe20000000800 */
[----:B------:R-:W-:Y:S01]  /*4d90*/  @!PT LDS RZ, [RZ] ;  /* 0x00000000fffff984 */ /* 0x000fe20000000800 */
[----:B------:R-:W-:Y:S01]  /*4da0*/  @!PT LDS RZ, [RZ] ;  /* 0x00000000fffff984 */ /* 0x000fe20000000800 */
[----:B------:R3:W-:Y:S06]  /*4db0*/  MEMBAR.ALL.CTA ;  /* 0x0000000000007992 */ /* 0x0007ec0000008000 */
[----:B---3--:R-:W3:Y:S01]  /*4dc0*/  FENCE.VIEW.ASYNC.S ;  /* 0x00000000000073c6 */ /* 0x008ee20000000000 */
[----:B--2---:R-:W-:Y:S11]  /*4dd0*/  LOP3.LUT P0, RZ, R10, 0x1, RZ, 0xc0, !PT ;  /* 0x000000010aff7812 */ /* 0x004ff6000780c0ff */
[----:B------:R-:W-:Y:S02]  /*4de0*/  @!UPT UIADD3 URZ, UPT, UPT, URZ, URZ, URZ ;  /* 0x000000fffffff290 */ /* 0x000fe4000fffe0ff */
[----:B---3--:R-:W-:Y:S01]  /*4df0*/  VOTEU.ANY UP1, P0 ;  /* 0x0000000000ff7886 */ /* 0x008fe20000020100 */
[----:B------:R-:W-:Y:S11]  /*4e00*/  PLOP3.LUT P0, PT, PT, PT, UP1, 0x80, 0x8 ;  /* 0x000000000008781c */ /* 0x000ff60003f0f018 */
[----:B------:R-:W-:Y:S02]  /*4e10*/  @!UPT UIADD3 URZ, UPT, UPT, URZ, URZ, URZ ;  /* 0x000000fffffff290 */ /* 0x000fe4000fffe0ff */
[----:B------:R-:W-:Y:S02]  /*4e20*/  @P0 SHF.R.U32.HI R0, RZ, 0x10, R9 ;  /* 0x00000010ff000819 */ /* 0x000fe40000011609 */
[----:B------:R-:W-:Y:S02]  /*4e30*/  @P0 MOV R6, R8 ;  /* 0x0000000800060202 */ /* 0x000fe40000000f00 */
[----:B------:R-:W-:Y:S01]  /*4e40*/  @P0 R2UR UR4, R0 ;  /* 0x00000000000402ca */ /* 0x000fe200000e0000 */
[----:B------:R-:W-:Y:S01]  /*4e50*/  VIADD R0, R12, 0xa0 ;  /* 0x000000a00c007836 */ /* 0x000fe20000000000 */
[----:B------:R-:W-:Y:S02]  /*4e60*/  @P0 LOP3.LUT R8, R9, 0xffff, RZ, 0xc0, !PT ;  /* 0x0000ffff09080812 */ /* 0x000fe400078ec0ff */
[----:B------:R-:W-:Y:S02]  /*4e70*/  @P0 R2UR UR6, R6 ;  /* 0x00000000060602ca */ /* 0x000fe400000e0000 */
[----:B------:R-:W-:Y:S02]  /*4e80*/  PRMT R0, RZ, 0x654, R0 ;  /* 0x00000654ff007816 */ /* 0x000fe40000000000 */
[----:B------:R-:W-:Y:S02]  /*4e90*/  @P0 R2UR UR5, R8 ;  /* 0x00000000080502ca */ /* 0x000fe400000e0000 */
[----:B------:R2:W-:Y:S03]  /*4ea0*/  SYNCS.ARRIVE.TRANS64.RED.A1T0 RZ, [R0+URZ], RZ ;  /* 0x000000ff00ff79a7 */ /* 0x0005e600081004ff */
[----:B------:R-:W-:Y:S04]  /*4eb0*/  @UP1 UMOV UR29, UR4 ;  /* 0x00000004001d1c82 */ /* 0x000fe80008000000 */
[----:B------:R-:W-:Y:S04]  /*4ec0*/  @UP1 UMOV UR14, UR6 ;  /* 0x00000006000e1c82 */ /* 0x000fe80008000000 */
[----:B------:R-:W-:Y:S01]  /*4ed0*/  @UP1 UMOV UR13, UR5 ;  /* 0x00000005000d1c82 */ /* 0x000fe20008000000 */
[----:B------:R-:W-:Y:S05]  /*4ee0*/  BRA.U !UP0, `(.L_x_91) ;  /* 0x0000000108a47547 */ /* 0x000fea000b800000 */
[----:B------:R-:W-:Y:S02]  /*4ef0*/  UIMAD.WIDE.U32 UR16, UR13, UR51, URZ ;  /* 0x000000330d1072a5 */ /* 0x000fe4000f8e00ff */
[----:B------:R-:W-:Y:S02]  /*4f00*/  UIMAD.WIDE.U32 UR18, UR14, UR48, URZ ;  /* 0x000000300e1272a5 */ /* 0x000fe4000f8e00ff */
[----:B------:R-:W-:Y:S02]  /*4f10*/  USEL UR4, UR30, UR38, !UP5 ;  /* 0x000000261e047287 */ /* 0x000fe4000e800000 */
[----:B------:R-:W-:Y:S02]  /*4f20*/  USEL UR7, UR31, UR39, !UP6 ;  /* 0x000000271f077287 */ /* 0x000fe4000f000000 */
[----:B-1----:R-:W-:Y:S02]  /*4f30*/  UIMAD.WIDE.U32 UR8, UR4, UR22, URZ ;  /* 0x00000016040872a5 */ /* 0x002fe4000f8e00ff */
[----:B------:R-:W-:Y:S01]  /*4f40*/  UIMAD.WIDE.U32 UR10, UR7, UR22, URZ ;  /* 0x00000016070a72a5 */ /* 0x000fe2000f8e00ff */
[----:B------:R-:W-:Y:S02]  /*4f50*/  UMOV UR5, UR17 ;  /* 0x0000001100057c82 */ /* 0x000fe40008000000 */
[----:B------:R-:W-:Y:S03]  /*4f60*/  USHF.R.U32.HI UR6, URZ, UR46, UR5 ;  /* 0x0000002eff067299 */ /* 0x000fe60008011605 */
[----:B------:R-:W-:Y:S01]  /*4f70*/  UMOV UR5, UR19 ;  /* 0x0000001300057c82 */ /* 0x000fe20008000000 */
[----:B------:R-:W-:Y:S02]  /*4f80*/  USEL UR6, UR13, UR6, !UP5 ;  /* 0x000000060d067287 */ /* 0x000fe4000e800000 */
[----:B------:R-:W-:Y:S03]  /*4f90*/  USHF.R.U32.HI UR12, URZ, UR49, UR5 ;  /* 0x00000031ff0c7299 */ /* 0x000fe60008011605 */
[----:B------:R-:W-:Y:S02]  /*4fa0*/  UMOV UR5, UR9 ;  /* 0x0000000900057c82 */ /* 0x000fe40008000000 */
[----:B------:R-:W-:Y:S03]  /*4fb0*/  @UP4 USHF.R.U32.HI UR4, URZ, UR23, UR5 ;  /* 0x00000017ff044299 */ /* 0x000fe60008011605 */
[----:B------:R-:W-:Y:S01]  /*4fc0*/  UMOV UR5, UR11 ;  /* 0x0000000b00057c82 */ /* 0x000fe20008000000 */
[----:B------:R-:W-:Y:S02]  /*4fd0*/  UIMAD UR4, UR45, UR4, URZ ;  /* 0x000000042d0472a4 */ /* 0x000fe4000f8e02ff */
[----:B------:R-:W-:Y:S02]  /*4fe0*/  @UP4 USHF.R.U32.HI UR7, URZ, UR23, UR5 ;  /* 0x00000017ff074299 */ /* 0x000fe40008011605 */
[----:B------:R-:W-:Y:S02]  /*4ff0*/  UIMAD.WIDE.U32 UR10, UR6, UR22, URZ ;  /* 0x00000016060a72a5 */ /* 0x000fe4000f8e00ff */
[----:B------:R-:W-:Y:S02]  /*5000*/  USEL UR5, UR14, UR12, !UP6 ;  /* 0x0000000c0e057287 */ /* 0x000fe4000f000000 */
[----:B------:R-:W-:Y:S02]  /*5010*/  UIMAD UR8, UR45, UR7, URZ ;  /* 0x000000072d0872a4 */ /* 0x000fe4000f8e02ff */
[----:B------:R-:W-:Y:S03]  /*5020*/  UISETP.GE.AND UP0, UPT, UR6, UR4, UPT ;  /* 0x000000040600728c */ /* 0x000fe6000bf06270 */
[----:B------:R-:W-:Y:S01]  /*5030*/  UMOV UR4, UR11 ;  /* 0x0000000b00047c82 */ /* 0x000fe20008000000 */
[----:B------:R-:W-:Y:S02]  /*5040*/  UISETP.GE.OR UP0, UPT, UR5, UR8, UP0 ;  /* 0x000000080500728c */ /* 0x000fe40008706670 */
[----:B------:R-:W-:Y:S02]  /*5050*/  USHF.R.U32.HI UR4, URZ, UR23, UR4 ;  /* 0x00000017ff047299 */ /* 0x000fe40008011604 */
[----:B------:R-:W-:Y:S02]  /*5060*/  UIMAD.WIDE.U32 UR8, UR5, UR22, URZ ;  /* 0x00000016050872a5 */ /* 0x000fe4000f8e00ff */
[----:B------:R-:W-:Y:S04]  /*5070*/  USEL UR10, UR6, UR4, !UP4 ;  /* 0x00000004060a7287 */ /* 0x000fe8000e000000 */
[----:B------:R-:W-:Y:S01]  /*5080*/  UIADD3 UR11, UPT, UPT, -UR10, URZ, URZ ;  /* 0x000000ff0a0b7290 */ /* 0x000fe2000fffe1ff */
[----:B------:R-:W-:Y:S02]  /*5090*/  @!UP0 UMOV UR4, UR9 ;  /* 0x0000000900048c82 */ /* 0x000fe40008000000 */
[----:B------:R-:W-:Y:S02]  /*50a0*/  @!UP0 USHF.R.U32.HI UR4, URZ, UR23, UR4 ;  /* 0x00000017ff048299 */ /* 0x000fe40008011604 */
[----:B------:R-:W-:Y:S02]  /*50b0*/  UIMAD UR8, UR45, UR11, UR6 ;  /* 0x0000000b2d0872a4 */ /* 0x000fe4000f8e0206 */
[----:B------:R-:W-:Y:S04]  /*50c0*/  @!UP0 USEL UR4, UR5, UR4, !UP4 ;  /* 0x0000000405048287 */ /* 0x000fe8000e000000 */
[----:B------:R-:W-:Y:S02]  /*50d0*/  @!UP0 UIMAD UR7, UR7, UR8, UR4 ;  /* 0x00000008070782a4 */ /* 0x000fe4000f8e0204 */
[----:B------:R-:W-:Y:S02]  /*50e0*/  @!UP0 UIADD3 UR9, UPT, UPT, UR10, -UR4, URZ ;  /* 0x800000040a098290 */ /* 0x000fe4000fffe0ff */
[----:B------:R-:W-:Y:S02]  /*50f0*/  UIADD3 UR8, UPT, UPT, -UR6, URZ, URZ ;  /* 0x000000ff06087290 */ /* 0x000fe4000fffe1ff */
[----:B------:R-:W-:Y:S02]  /*5100*/  UIADD3 UR4, UPT, UPT, -UR5, URZ, URZ ;  /* 0x000000ff05047290 */ /* 0x000fe4000fffe1ff */
[----:B------:R-:W-:Y:S03]  /*5110*/  @!UP0 UIMAD UR6, UR9, UR45, UR5 ;  /* 0x0000002d090682a4 */ /* 0x000fe6000f8e0205 */
[----:B------:R-:W-:Y:S01]  /*5120*/  @!UP0 UMOV UR5, UR7 ;  /* 0x0000000700058c82 */ /* 0x000fe20008000000 */
[----:B------:R-:W-:Y:S02]  /*5130*/  UIMAD UR7, UR15, UR4, UR14 ;  /* 0x000000040f0772a4 */ /* 0x000fe4000f8e020e */
[----:B------:R-:W-:Y:S02]  /*5140*/  UIMAD UR4, UR50, UR8, UR13 ;  /* 0x00000008320472a4 */ /* 0x000fe4000f8e020d */
[----:B------:R-:W-:Y:S02]  /*5150*/  UIMAD UR14, UR5, UR15, UR7 ;  /* 0x0000000f050e72a4 */ /* 0x000fe4000f8e0207 */
[----:B------:R-:W-:Y:S11]  /*5160*/  UIMAD UR13, UR6, UR50, UR4 ;  /* 0x00000032060d72a4 */ /* 0x000ff6000f8e0204 */
[----:B------:R-:W-:Y:S01]  /*5170*/  @!UPT UIADD3 URZ, UPT, UPT, URZ, URZ, URZ ;  /* 0x000000fffffff290 */ /* 0x000fe2000fffe0ff */
.L_x_91:
[----:B------:R-:W3:Y:S01]  /*5180*/  @!UP3 LDCU.128 UR8, c[0x0][0xb10] ;  /* 0x00016200ff08b7ac */ /* 0x000ee20008000c00 */
[C---:B----4-:R-:W-:Y:S02]  /*5190*/  ISETP.NE.U32.AND P1, PT, R4.reuse, RZ, PT ;  /* 0x000000ff0400720c */ /* 0x050fe40003f25070 */
[----:B------:R-:W-:Y:S02]  /*51a0*/  ISETP.NE.U32.AND P0, PT, R4, RZ, PT ;  /* 0x000000ff0400720c */ /* 0x000fe40003f05070 */
[C---:B------:R-:W-:Y:S02]  /*51b0*/  ISETP.NE.AND.EX P1, PT, R5.reuse, RZ, PT, P1 ;  /* 0x000000ff0500720c */ /* 0x040fe40003f25310 */
[----:B------:R-:W-:Y:S01]  /*51c0*/  ISETP.NE.AND.EX P0, PT, R5, RZ, PT, P0 ;  /* 0x000000ff0500720c */ /* 0x000fe20003f05300 */
[----:B------:R-:W4:Y:S01]  /*51d0*/  @!UP3 LDCU UR5, c[0x0][0xb0c] ;  /* 0x00016180ff05b7ac */ /* 0x000f220008000800 */
[----:B------:R-:W-:Y:S01]  /*51e0*/  SHF.L.U32 R9, R15, 0x1f, RZ ;  /* 0x0000001f0f097819 */ /* 0x000fe200000006ff */
[----:B------:R-:W-:Y:S02]  /*51f0*/  USHF.L.U32 UR42, UR24, 0x8, URZ ;  /* 0x00000008182a7899 */ /* 0x000fe400080006ff */
[----:B------:R-:W-:Y:S02]  /*5200*/  USHF.L.U32 UR43, UR20, 0x6, URZ ;  /* 0x00000006142b7899 */ /* 0x000fe400080006ff */
[----:B---3--:R-:W-:Y:S07]  /*5210*/  UIMAD.WIDE.U32 UR6, UR14, UR8, URZ ;  /* 0x000000080e0672a5 */ /* 0x008fee000f8e00ff */
[----:B------:R-:W-:Y:S01]  /*5220*/  @!UP3 UMOV UR4, UR7 ;  /* 0x000000070004bc82 */ /* 0x000fe20008000000 */
[----:B----4-:R-:W-:Y:S02]  /*5230*/  @!UP3 UISETP.NE.AND UP0, UPT, UR5, 0x1, UPT ;  /* 0x000000010500b88c */ /* 0x010fe4000bf05270 */
[----:B------:R-:W-:Y:S02]  /*5240*/  @!UP3 USHF.R.U32.HI UR4, URZ, UR9, UR4 ;  /* 0x00000009ff04b299 */ /* 0x000fe40008011604 */
[----:B------:R-:W-:Y:S02]  /*5250*/  UIMAD.WIDE.U32 UR6, UR13, UR11, URZ ;  /* 0x0000000b0d0672a5 */ /* 0x000fe4000f8e00ff */
[----:B------:R-:W-:Y:S02]  /*5260*/  @!UP3 USEL UR8, UR14, UR4, !UP0 ;  /* 0x000000040e08b287 */ /* 0x000fe4000c000000 */
[----:B------:R-:W-:Y:S03]  /*5270*/  @!UP3 UISETP.NE.AND UP0, UPT, UR10, 0x1, UPT ;  /* 0x000000010a00b88c */ /* 0x000fe6000bf05270 */
[----:B------:R-:W-:Y:S02]  /*5280*/  @!UP3 UMOV UR6, UR7 ;  /* 0x000000070006bc82 */ /* 0x000fe40008000000 */
[----:B------:R-:W3:Y:S02]  /*5290*/  @!UP3 LDCU UR4, c[0x0][0xb20] ;  /* 0x00016400ff04b7ac */ /* 0x000ee40008000800 */
[----:B---3--:R-:W-:Y:S04]  /*52a0*/  @!UP3 USHF.R.U32.HI UR6, URZ, UR4, UR6 ;  /* 0x00000004ff06b299 */ /* 0x008fe80008011606 */
[----:B------:R-:W-:Y:S04]  /*52b0*/  @!UP3 USEL UR6, UR13, UR6, !UP0 ;  /* 0x000000060d06b287 */ /* 0x000fe8000c000000 */
[----:B------:R-:W-:Y:S02]  /*52c0*/  @!UP3 UIADD3 UR4, UPT, UPT, -UR8, UR6, URZ ;  /* 0x000000060804b290 */ /* 0x000fe4000fffe1ff */
[----:B------:R-:W-:Y:S02]  /*52d0*/  @!UP3 UIADD3 UR6, UPT, UPT, UR8, -UR6, URZ ;  /* 0x800000060806b290 */ /* 0x000fe4000fffe0ff */
[----:B------:R-:W-:Y:S02]  /*52e0*/  @!UP3 UIMAD UR14, UR4, UR5, UR14 ;  /* 0x00000005040eb2a4 */ /* 0x000fe4000f8e020e */
[----:B------:R-:W-:Y:S01]  /*52f0*/  @!UP3 UIMAD UR13, UR6, UR10, UR13 ;  /* 0x0000000a060db2a4 */ /* 0x000fe2000f8e020d */
[----:B------:R-:W-:Y:S11]  /*5300*/  BRA.U UP2, `(.L_x_92) ;  /* 0x0000000102107547 */ /* 0x000ff6000b800000 */
[----:B--2---:R-:W-:Y:S04]  /*5310*/  MOV R0, UR54 ;  /* 0x0000003600007c02 */ /* 0x004fe80008000f00 */
[----:B------:R-:W-:Y:S04]  /*5320*/  SHF.L.U32 R11, R0, 0x1f, RZ ;  /* 0x0000001f000b7819 */ /* 0x000fe800000006ff */
[----:B------:R-:W2:Y:S02]  /*5330*/  SYNCS.PHASECHK.TRANS64.TRYWAIT P2, [UR21+0x88], R11 ;  /* 0x0000880bff0075a7 */ /* 0x000ea40008041115 */
[----:B--2---:R-:W-:Y:S05]  /*5340*/  @!P2 BRA `(.L_x_93) ;  /* 0x000000580020a947 */ /* 0x004fea0003800000 */
.L_x_92:
[----:B------:R-:W-:Y:S05]  /*5350*/  @!P1 BRA `(.L_x_94) ;  /* 0x0000000000309947 */ /* 0x000fea0003800000 */
[----:B------:R-:W-:Y:S01]  /*5360*/  ISETP.NE.U32.AND P1, PT, R2, RZ, PT ;  /* 0x000000ff0200720c */ /* 0x000fe20003f25070 */
[----:B------:R-:W3:Y:S01]  /*5370*/  LDCU.64 UR4, c[0x0][0x358] ;  /* 0x00006b00ff0477ac */ /* 0x000ee20008000a00 */
[----:B------:R-:W-:Y:S02]  /*5380*/  IMAD.MOV.U32 R84, RZ, RZ, 0x1 ;  /* 0x00000001ff547424 */ /* 0x000fe400078e00ff */
[----:B------:R-:W-:Y:S11]  /*5390*/  ISETP.NE.AND.EX P1, PT, R3, RZ, PT, P1 ;  /* 0x000000ff0300720c */ /* 0x000ff60003f25310 */
[----:B------:R-:W-:Y:S02]  /*53a0*/  @!UPT UIADD3 URZ, UPT, UPT, URZ, URZ, URZ ;  /* 0x000000fffffff290 */ /* 0x000fe4000fffe0ff */
[----:B--2---:R-:W2:Y:S01]  /*53b0*/  @P1 LDC.64 R10, c[0x0][0x888] ;  /* 0x00022200ff0a1b82 */ /* 0x004ea20000000a00 */
[----:B------:R-:W-:Y:S04]  /*53c0*/  @P1 IMAD R0, R4, UR36, RZ ;  /* 0x0000002404001c24 */ /* 0x000fe8000f8e02ff */
[----:B--2---:R-:W-:Y:S04]  /*53d0*/  @P1 IMAD.WIDE R10, R0, 0x4, R10 ;  /* 0x00000004000a1825 */ /* 0x004fe800078e020a */
[----:B------:R-:W-:Y:S01]  /*53e0*/  HFMA2 R0, -RZ, RZ, 0, 5.9604644775390625e-08 ;  /* 0x00000001ff007431 */ /* 0x000fe200000001ff */
[----:B---3-5:R3:W5:Y:S04]  /*53f0*/  @P1 LDG.E R41, desc[UR4][R10.64] ;  /* 0x000000040a291981 */ /* 0x028768000c1e1900 */
[----:B------:R-:W-:Y:S01]  /*5400*/  @!P1 PRMT R84, R0, 0x7610, R84 ;  /* 0x0000761000549816 */ /* 0x000fe20000000054 */
[----:B---3--:R-:W4:Y:S06]  /*5410*/  @!P1 LDC R41, c[0x0][0x880] ;  /* 0x00022000ff299b82 */ /* 0x008f2c0000000800 */
.L_x_94:
[----:B----45:R-:W-:Y:S01]  /*5420*/  @!P0 FSETP.EQ.AND P1, PT, R41, RZ, PT ;  /* 0x000000ff2900820b */ /* 0x030fe20003f22000 */
[----:B------:R-:W-:Y:S01]  /*5430*/  @!UPT UIADD3 URZ, UPT, UPT, URZ, URZ, URZ ;  /* 0x000000fffffff290 */ /* 0x000fe2000fffe0ff */
[----:B------:R-:W-:Y:S11]  /*5440*/  @!P0 BRA `(.L_x_95) ;  /* 0x0000000000188947 */ /* 0x000ff60003800000 */
[----:B------:R-:W-:Y:S02]  /*5450*/  LOP3.LUT P0, RZ, R84, 0xff, RZ, 0xc0, !PT ;  /* 0x000000ff54ff7812 */ /* 0x000fe4000780c0ff */
[----:B------:R-:W-:Y:S04]  /*5460*/  ISETP.NE.U32.AND P1, PT, R2, RZ, PT ;  /* 0x000000ff0200720c */ /* 0x000fe80003f25070 */
[----:B------:R-:W-:Y:S04]  /*5470*/  ISETP.NE.AND.EX P1, PT, R3, RZ, PT, P1 ;  /* 0x000000ff0300720c */ /* 0x000fe80003f25310 */
[----:B------:R-:W-:Y:S03]  /*5480*/  PLOP3.LUT P1, PT, P1, PT, PT, 0x8, 0x80 ;  /* 0x000000000080781c */ /* 0x000fe60000f2e170 */
[----:B------:R-:W-:Y:S11]  /*5490*/  @P0 FSETP.EQ.AND P1, PT, R41, RZ, PT ;  /* 0x000000ff2900020b */ /* 0x000ff60003f22000 */
[----:B------:R-:W-:Y:S02]  /*54a0*/  @!UPT UIADD3 URZ, UPT, UPT, URZ, URZ, URZ ;  /* 0x000000fffffff290 */ /* 0x000fe4000fffe0ff */
.L_x_95:
[----:B------:R-:W3:Y:S01]  /*54b0*/  SYNCS.PHASECHK.TRANS64.TRYWAIT P2, [UR21+0x60], R9 ;  /* 0x00006009ff0075a7 */ /* 0x000ee20008041115 */
[----:B------:R-:W-:Y:S04]  /*54c0*/  ELECT P0, URZ, PT ;  /* 0x0000000000ff782f */ /* 0x000fe80003800000 */
[----:B------:R-:W-:Y:S11]  /*54d0*/  PLOP3.LUT P1, PT, P1, P0, PT, 0xf2, 0x2f ;  /* 0x00000000002f781c */ /* 0x000ff60000f21e72 */
[----:B------:R-:W-:Y:S02]  /*54e0*/  @!UPT UIADD3 URZ, UPT, UPT, URZ, URZ, URZ ;  /* 0x000000fffffff290 */ /* 0x000fe4000fffe0ff */
[----:B------:R-:W-:Y:S05]  /*54f0*/  @!P1 IADD3 R8, P0, PT, R16, 0x580, RZ ;  /* 0x0000058010089810 */ /* 0x000fea0007f1e0ff */
[----:B------:R-:W-:Y:S01]  /*5500*/  @!P1 IMAD.X R6, RZ, RZ, R17, P0 ;  /* 0x000000ffff069224 */ /* 0x000fe200000e0611 */
[----:B---3--:R-:W-:Y:S07]  /*5510*/  @!P2 BRA `(.L_x_96) ;  /* 0x0000005400c4a947 */ /* 0x008fee0003800000 */
.L_x_186:
[----:B------:R-:W-:Y:S01]  /*5520*/  @!P1 R2UR UR5, R8 ;  /* 0x00000000080592ca */ /* 0x000fe200000e0000 */
[----:B------:R-:W-:Y:S01]  /*5530*/  VOTEU.ALL UP0, P1 ;  /* 0x0000000000ff7886 */ /* 0x000fe20000800000 */
[----:B------:R-:W-:Y:S01]  /*5540*/  @!P1 R2UR UR4, R6 ;  /* 0x00000000060492ca */ /* 0x000fe200000e0000 */
[----:B------:R-:W-:Y:S01]  /*5550*/  UMOV UR16, 0x0 ;  /* 0x0000000000107882 */ /* 0x000fe20000000000 */
[----:B------:R-:W-:Y:S01]  /*5560*/  UMOV UR17, 0x10000000 ;  /* 0x1000000000117882 */ /* 0x000fe20000000000 */
[----:B------:R-:W-:Y:S01]  /*5570*/  UMOV UR44, UR36 ;  /* 0x00000024002c7c82 */ /* 0x000fe20008000000 */
[----:B------:R-:W-:Y:S01]  /*5580*/  @!UP0 UIADD3 UR40, UPT, UPT, UR21, 0x200, URZ ;  /* 0x0000020015288890 */ /* 0x000fe2000fffe0ff */
[----:B--2---:R-:W-:Y:S01]  /*5590*/  @!P1 IMAD.MOV.U32 R0, RZ, RZ, 0x2000 ;  /* 0x00002000ff009424 */ /* 0x004fe200078e00ff */
[----:B------:R-:W-:Y:S01]  /*55a0*/  @!UP0 UIADD3 UR10, UPT, UPT, UR42, 0x80, URZ ;  /* 0x000000802a0a8890 */ /* 0x000fe2000fffe0ff */
[----:B------:R-:W-:Y:S01]  /*55b0*/  @!P1 IADD3 R8, P0, PT, R16, 0x580, RZ ;  /* 0x0000058010089810 */ /* 0x000fe20007f1e0ff */
[----:B------:R-:W-:Y:S01]  /*55c0*/  @!UP0 UIADD3 UR8, UPT, UPT, UR21, 0x1200, URZ ;  /* 0x0000120015088890 */ /* 0x000fe2000fffe0ff */
[----:B------:R-:W-:Y:S02]  /*55d0*/  VOTEU.ALL UP0, P1 ;  /* 0x0000000000ff7886 */ /* 0x000fe40000800000 */
[----:B------:R-:W-:Y:S01]  /*55e0*/  IMAD.U32 R10, RZ, RZ, UR5 ;  /* 0x00000005ff0a7e24 */ /* 0x000fe2000f8e00ff */
[----:B------:R-:W-:Y:S01]  /*55f0*/  UMOV UR9, UR41 ;  /* 0x0000002900097c82 */ /* 0x000fe20008000000 */
[----:B------:R-:W-:Y:S01]  /*5600*/  IMAD.U32 R11, RZ, RZ, UR4 ;  /* 0x00000004ff0b7e24 */ /* 0x000fe2000f8e00ff */
[----:B------:R-:W-:Y:S01]  /*5610*/  UMOV UR11, UR43 ;  /* 0x0000002b000b7c82 */ /* 0x000fe20008000000 */
[----:B------:R-:W-:Y:S01]  /*5620*/  UMOV UR12, UR36 ;  /* 0x00000024000c7c82 */ /* 0x000fe20008000000 */
[----:B------:R-:W-:Y:S01]  /*5630*/  @!P1 R2UR UR4, R10 ;  /* 0x000000000a0492ca */ /* 0x000fe200000e0000 */
[----:B------:R-:W-:Y:S01]  /*5640*/  UPRMT UR6, UR52, 0x654, UR41 ;  /* 0x0000065434067896 */ /* 0x000fe20008000029 */
[----:B------:R-:W-:Y:S01]  /*5650*/  @!P1 R2UR UR5, R11 ;  /* 0x000000000b0592ca */ /* 0x000fe200000e0000 */
[----:B------:R-:W-:Y:S11]  /*5660*/  @!P1 IMAD.X R6, RZ, RZ, R17, P0 ;  /* 0x000000ffff069224 */ /* 0x000ff600000e0611 */
[----:B------:R-:W-:Y:S01]  /*5670*/  @!UPT UIADD3 URZ, UPT, UPT, URZ, URZ, URZ ;  /* 0x000000fffffff290 */ /* 0x000fe2000fffe0ff */
[----:B------:R2:W-:Y:S01]  /*5680*/  @!UP0 UTMALDG.3D [UR40], [UR4], desc[UR16] ;  /* 0x00001028040085b4 */ /* 0x0005e20008011000 */
[----:B------:R-:W-:Y:S05]  /*5690*/  VOTEU.ALL UP0, P1 ;  /* 0x0000000000ff7886 */ /* 0x000fea0000800000 */
[----:B------:R2:W-:Y:S01]  /*56a0*/  @!UP0 UTMALDG.3D [UR8], [UR4], desc[UR16] ;  /* 0x00001008040085b4 */ /* 0x0005e20008011000 */
[----:B------:R2:W-:Y:S01]  /*56b0*/  @!P1 SYNCS.ARRIVE.TRANS64.RED.A0TR RZ, [UR21+0x40], R0 ;  /* 0x00004000ffff99a7 */ /* 0x0005e20008300415 */
[----:B------:R-:W-:Y:S01]  /*56c0*/  SYNCS.ARRIVE.TRANS64.RED.A1T0 RZ, [UR6], RZ ;  /* 0x000000ffffff79a7 */ /* 0x000fe20008100406 */
[----:B------:R-:W3:Y:S02]  /*56d0*/  SYNCS.PHASECHK.TRANS64.TRYWAIT P2, [UR21+0x68], R9 ;  /* 0x00006809ff0075a7 */ /* 0x000ee40008041115 */
[----:B--23--:R-:W-:Y:S05]  /*56e0*/  @!P2 BRA `(.L_x_97) ;  /* 0x000000540068a947 */ /* 0x00cfea0003800000 */
.L_x_188:
        /* <DEDUP_REMOVED lines=10> */
[----:B------:R-:W-:Y:S02]  /*5790*/  @!UP0 UIADD3 UR10, UPT, UPT, UR42, 0xa0, URZ ;  /* 0x000000a02a0a8890 */ /* 0x000fe4000fffe0ff */
[----:B------:R-:W-:Y:S01]  /*57a0*/  @!UP0 UIADD3 UR8, UPT, UPT, UR21, 0x3200, URZ ;  /* 0x0000320015088890 */ /* 0x000fe2000fffe0ff */
[----:B------:R-:W-:Y:S01]  /*57b0*/  IMAD.U32 R10, RZ, RZ, UR5 ;  /* 0x00000005ff0a7e24 */ /* 0x000fe2000f8e00ff */
[----:B------:R-:W-:Y:S01]  /*57c0*/  VOTEU.ALL UP0, P1 ;  /* 0x0000000000ff7886 */ /* 0x000fe20000800000 */
[----:B------:R-:W-:Y:S01]  /*57d0*/  IMAD.U32 R11, RZ, RZ, UR4 ;  /* 0x00000004ff0b7e24 */ /* 0x000fe2000f8e00ff */
[----:B------:R-:W-:Y:S01]  /*57e0*/  UMOV UR9, UR33 ;  /* 0x0000002100097c82 */ /* 0x000fe20008000000 */
[----:B------:R-:W-:Y:S01]  /*57f0*/  UMOV UR11, UR43 ;  /* 0x0000002b000b7c82 */ /* 0x000fe20008000000 */
[----:B------:R-:W-:Y:S01]  /*5800*/  @!P1 R2UR UR4, R10 ;  /* 0x000000000a0492ca */ /* 0x000fe200000e0000 */
[----:B------:R-:W-:Y:S01]  /*5810*/  UMOV UR12, UR36 ;  /* 0x00000024000c7c82 */ /* 0x000fe20008000000 */
[----:B------:R-:W-:Y:S01]  /*5820*/  @!P1 R2UR UR5, R11 ;  /* 0x000000000b0592ca */ /* 0x000fe200000e0000 */
[----:B------:R-:W-:Y:S01]  /*5830*/  UPRMT UR6, UR52, 0x654, UR33 ;  /* 0x0000065434067896 */ /* 0x000fe20008000021 */
[----:B------:R-:W-:Y:S11]  /*5840*/  @!P1 IMAD.X R6, RZ, RZ, R17, P0 ;  /* 0x000000ffff069224 */ /* 0x000ff600000e0611 */
[----:B------:R2:W-:Y:S01]  /*5850*/  @!UP0 UTMALDG.3D [UR32], [UR4], desc[UR16] ;  /* 0x00001020040085b4 */ /* 0x0005e20008011000 */
[----:B------:R-:W-:Y:S05]  /*5860*/  VOTEU.ALL UP0, P1 ;  /* 0x0000000000ff7886 */ /* 0x000fea0000800000 */
[----:B------:R2:W-:Y:S01]  /*5870*/  @!UP0 UTMALDG.3D [UR8], [UR4], desc[UR16] ;  /* 0x00001008040085b4 */ /* 0x0005e20008011000 */
[----:B------:R2:W-:Y:S01]  /*5880*/  @!P1 SYNCS.ARRIVE.TRANS64.RED.A0TR RZ, [UR21+0x48], R0 ;  /* 0x00004800ffff99a7 */ /* 0x0005e20008300415 */
[----:B------:R-:W-:Y:S01]  /*5890*/  SYNCS.ARRIVE.TRANS64.RED.A1T0 RZ, [UR6], RZ ;  /* 0x000000ffffff79a7 */ /* 0x000fe20008100406 */
[----:B------:R-:W3:Y:S02]  /*58a0*/  SYNCS.PHASECHK.TRANS64.TRYWAIT P2, [UR21+0x70], R9 ;  /* 0x00007009ff0075a7 */ /* 0x000ee40008041115 */
[----:B--23--:R-:W-:Y:S05]  /*58b0*/  @!P2 BRA `(.L_x_98) ;  /* 0x00000054000ca947 */ /* 0x00cfea0003800000 */
.L_x_190:
        /* <DEDUP_REMOVED lines=9> */
[----:B------:R-:W-:Y:S01]  /*5950*/  VIADD R14, R14, 0x1 ;  /* 0x000000010e0e7836 */ /* 0x000fe20000000000 */
        /* <DEDUP_REMOVED lines=10> */
[----:B------:R-:W-:Y:S01]  /*5a00*/  UMOV UR12, UR36 ;  /* 0x00000024000c7c82 */ /* 0x000fe20008000000 */
[----:B------:R-:W-:Y:S11]  /*5a10*/  UPRMT UR6, UR52, 0x654, UR25 ;  /* 0x0000065434067896 */ /* 0x000ff60008000019 */
[----:B------:R2:W-:Y:S01]  /*5a20*/  @!UP0 UTMALDG.3D [UR24], [UR4], desc[UR16] ;  /* 0x00001018040085b4 */ /* 0x0005e20008011000 */
[----:B------:R-:W-:Y:S05]  /*5a30*/  VOTEU.ALL UP0, P1 ;  /* 0x0000000000ff7886 */ /* 0x000fea0000800000 */
[----:B------:R2:W-:Y:S01]  /*5a40*/  @!UP0 UTMALDG.3D [UR8], [UR4], desc[UR16] ;  /* 0x00001008040085b4 */ /* 0x0005e20008011000 */
[----:B------:R2:W-:Y:S01]  /*5a50*/  @!P1 SYNCS.ARRIVE.TRANS64.RED.A0TR RZ, [UR21+0x50], R0 ;  /* 0x00005000ffff99a7 */ /* 0x0005e20008300415 */
[----:B------:R-:W-:Y:S01]  /*5a60*/  SYNCS.ARRIVE.TRANS64.RED.A1T0 RZ, [UR6], RZ ;  /* 0x000000ffffff79a7 */ /* 0x000fe20008100406 */
[----:B------:R-:W3:Y:S02]  /*5a70*/  SYNCS.PHASECHK.TRANS64.TRYWAIT P0, [UR21+0x78], R9 ;  /* 0x00007809ff0075a7 */ /* 0x000ee40008001115 */
[----:B--23--:R-:W-:Y:S05]  /*5a80*/  @!P0 BRA `(.L_x_99) ;  /* 0x0000005000b08947 */ /* 0x00cfea0003800000 */
.L_x_192:
[----:B------:R-:W-:Y:S01]  /*5a90*/  UPLOP3.LUT UP2, UPT, UPT, UPT, UPT, 0x80, 0x8 ;  /* 0x000000000008789c */ /* 0x000fe20003f4f070 */
[----:B------:R-:W-:Y:S01]  /*5aa0*/  @!P1 IADD3 R6, P0, PT, R16, 0x580, RZ ;  /* 0x0000058010069810 */ /* 0x000fe20007f1e0ff */
[----:B------:R-:W-:Y:S01]  /*5ab0*/  UMOV UR6, 0x0 ;  /* 0x0000000000067882 */ /* 0x000fe20000000000 */
[----:B------:R-:W-:Y:S01]  /*5ac0*/  UMOV UR7, 0x10000000 ;  /* 0x1000000000077882 */ /* 0x000fe20000000000 */
[----:B------:R-:W-:Y:S01]  /*5ad0*/  VOTEU.ALL UP0, P1 ;  /* 0x0000000000ff7886 */ /* 0x000fe20000800000 */
[----:B------:R-:W-:Y:S01]  /*5ae0*/  @!P1 R2UR UR5, R6 ;  /* 0x00000000060592ca */ /* 0x000fe200000e0000 */
[----:B--2---:R-:W-:Y:S01]  /*5af0*/  @!P1 IMAD.X R0, RZ, RZ, R17, P0 ;  /* 0x000000ffff009224 */ /* 0x004fe200000e0611 */
[----:B------:R-:W-:Y:S01]  /*5b00*/  UMOV UR19, UR43 ;  /* 0x0000002b00137c82 */ /* 0x000fe20008000000 */
[----:B------:R-:W-:Y:S01]  /*5b10*/  UMOV UR20, UR36 ;  /* 0x0000002400147c82 */ /* 0x000fe20008000000 */
[----:B------:R-:W-:Y:S01]  /*5b20*/  @!UP0 UIADD3 UR18, UPT, UPT, UR42, 0x60, URZ ;  /* 0x000000602a128890 */ /* 0x000fe2000fffe0ff */
[----:B------:R-:W-:Y:S01]  /*5b30*/  R2UR UR24, R86 ;  /* 0x00000000561872ca */ /* 0x000fe200000e0000 */
[----:B------:R-:W-:Y:S01]  /*5b40*/  @!UP0 UIADD3 UR16, UPT, UPT, UR21, 0x6200, URZ ;  /* 0x0000620015108890 */ /* 0x000fe2000fffe0ff */
[----:B------:R-:W-:Y:S01]  /*5b50*/  @!P1 R2UR UR4, R0 ;  /* 0x00000000000492ca */ /* 0x000fe200000e0000 */
[----:B------:R-:W-:Y:S01]  /*5b60*/  @!UP0 UIADD3 UR17, UPT, UPT, UR21, 0x58, URZ ;  /* 0x0000005815118890 */ /* 0x000fe2000fffe0ff */
[----:B------:R-:W-:Y:S01]  /*5b70*/  ISETP.NE.AND P0, PT, R14, 0x2, PT ;  /* 0x000000020e00780c */ /* 0x000fe20003f05270 */
[----:B------:R-:W-:Y:S01]  /*5b80*/  @!UP0 UIADD3 UR10, UPT, UPT, UR42, 0xe0, URZ ;  /* 0x000000e02a0a8890 */ /* 0x000fe2000fffe0ff */
[----:B------:R-:W-:Y:S01]  /*5b90*/  LOP3.LUT R15, R15, 0x1, RZ, 0x3c, !PT ;  /* 0x000000010f0f7812 */ /* 0x000fe200078e3cff */
[----:B------:R-:W-:Y:S01]  /*5ba0*/  @!UP0 UIADD3 UR8, UPT, UPT, UR21, 0x7200, URZ ;  /* 0x0000720015088890 */ /* 0x000fe2000fffe0ff */
[----:B------:R-:W-:Y:S01]  /*5bb0*/  IMAD.U32 R8, RZ, RZ, UR5 ;  /* 0x00000005ff087e24 */ /* 0x000fe2000f8e00ff */
[----:B------:R-:W-:Y:S01]  /*5bc0*/  VOTEU.ALL UP0, P1 ;  /* 0x0000000000ff7886 */ /* 0x000fe20000800000 */
[----:B------:R-:W-:Y:S01]  /*5bd0*/  UMOV UR11, UR43 ;  /* 0x0000002b000b7c82 */ /* 0x000fe20008000000 */
[----:B------:R-:W-:Y:S01]  /*5be0*/  UMOV UR12, UR36 ;  /* 0x00000024000c7c82 */ /* 0x000fe20008000000 */
[----:B------:R-:W-:Y:S01]  /*5bf0*/  UMOV UR9, UR17 ;  /* 0x0000001100097c82 */ /* 0x000fe20008000000 */
[----:B------:R-:W-:Y:S01]  /*5c00*/  SEL R0, RZ, 0x1, P0 ;  /* 0x00000001ff007807 */ /* 0x000fe20000000000 */
[----:B------:R-:W-:Y:S01]  /*5c10*/  UIADD3 UR24, UPT, UPT, UR13, UR24, URZ ;  /* 0x000000180d187290 */ /* 0x000fe2000fffe0ff */
[----:B------:R-:W-:Y:S01]  /*5c20*/  IMAD.U32 R9, RZ, RZ, UR4 ;  /* 0x00000004ff097e24 */ /* 0x000fe2000f8e00ff */
[----:B------:R-:W-:Y:S01]  /*5c30*/  @!P1 R2UR UR4, R8 ;  /* 0x00000000080492ca */ /* 0x000fe200000e0000 */
[----:B------:R-:W-:Y:S01]  /*5c40*/  UMOV UR36, UR29 ;  /* 0x0000001d00247c82 */ /* 0x000fe20008000000 */
[----:B------:R-:W-:Y:S02]  /*5c50*/  LOP3.LUT R13, R13, R0, RZ, 0x3c, !PT ;  /* 0x000000000d0d7212 */ /* 0x000fe400078e3cff */
[----:B------:R-:W-:Y:S02]  /*5c60*/  @!P1 R2UR UR5, R9 ;  /* 0x00000000090592ca */ /* 0x000fe400000e0000 */
[----:B------:R-:W-:Y:S11]  /*5c70*/  SEL R14, R14, RZ, P0 ;  /* 0x000000ff0e0e7207 */ /* 0x000ff60000000000 */
[----:B------:R2:W-:Y:S01]  /*5c80*/  @!UP0 UTMALDG.3D [UR16], [UR4], desc[UR6] ;  /* 0x00000610040085b4 */ /* 0x0005e20008011000 */
[----:B------:R-:W-:Y:S05]  /*5c90*/  VOTEU.ALL UP0, P1 ;  /* 0x0000000000ff7886 */ /* 0x000fea0000800000 */
[----:B------:R3:W-:Y:S01]  /*5ca0*/  @!UP0 UTMALDG.3D [UR8], [UR4], desc[UR6] ;  /* 0x00000608040085b4 */ /* 0x0007e20008011000 */
[----:B------:R3:W-:Y:S01]  /*5cb0*/  @!P1 SYNCS.ARRIVE.TRANS64.RED.A0TR RZ, [UR21+0x58], R7 ;  /* 0x00005807ffff99a7 */ /* 0x0007e20008300415 */
[----:B------:R-:W-:Y:S01]  /*5cc0*/  SYNCS.ARRIVE.TRANS64.RED.A1T0 RZ, [UR37], RZ ;  /* 0x000000ffffff79a7 */ /* 0x000fe20008100425 */
[----:B--2---:R-:W-:Y:S01]  /*5cd0*/  UIADD3 UR20, UPT, UPT, UR14, UR63, URZ ;  /* 0x0000003f0e147290 */ /* 0x004fe2000fffe0ff */
[----:B------:R-:W-:Y:S11]  /*5ce0*/  BRA.U UP1, `(.L_x_100) ;  /* 0xfffffff101047547 */ /* 0x000ff6000b83ffff */
[----:B------:R-:W-:-:S04]  /*5cf0*/  SHF.L.U32 R3, R15, 0x1f, RZ ;  /* 0x0000001f0f037819 */ /* 0x000fc800000006ff */
[----:B------:R-:W2:Y:S02]  /*5d00*/  SYNCS.PHASECHK.TRANS64.TRYWAIT P0, [UR21+0x60], R3 ;  /* 0x00006003ff0075a7 */ /* 0x000ea40008001115 */
[----:B--2---:R-:W-:Y:S05]  /*5d10*/  @!P0 BRA `(.L_x_101) ;  /* 0x0000005000248947 */ /* 0x004fea0003800000 */
.L_x_194:
[----:B------:R-:W4:Y:S02]  /*5d20*/  SYNCS.PHASECHK.TRANS64.TRYWAIT P0, [UR21+0x68], R3 ;  /* 0x00006803ff0075a7 */ /* 0x000f240008001115 */
[----:B----4-:R-:W-:Y:S05]  /*5d30*/  @!P0 BRA `(.L_x_102) ;  /* 0x0000005000348947 */ /* 0x010fea0003800000 */
.L_x_196:
[----:B------:R-:W4:Y:S02]  /*5d40*/  SYNCS.PHASECHK.TRANS64.TRYWAIT P0, [UR21+0x70], R3 ;  /* 0x00007003ff0075a7 */ /* 0x000f240008001115 */
[----:B----4-:R-:W-:Y:S05]  /*5d50*/  @!P0 BRA `(.L_x_103) ;  /* 0x0000005000448947 */ /* 0x010fea0003800000 */
.L_x_198:
[----:B--2---:R-:W-:-:S07]  /*5d60*/  MOV R0, UR21 ;  /* 0x0000001500007c02 */ /* 0x004fce0008000f00 */
.L_x_104:
[----:B--2---:R-:W-:-:S04]  /*5d70*/  SHF.L.U32 R3, R15, 0x1f, RZ ;  /* 0x0000001f0f037819 */ /* 0x004fc800000006ff */
[----:B------:R2:W4:Y:S03]  /*5d80*/  SYNCS.PHASECHK.TRANS64.TRYWAIT P0, [R0+URZ+0x78], R3 ;  /* 0x00007803000075a7 */ /* 0x00052600080011ff */
[----:B----4-:R-:W-:Y:S05]  /*5d90*/  @!P0 NANOSLEEP.SYNCS 0x989680 ;  /* 0x009896800000895d */ /* 0x010fea0003900000 */
[----:B------:R-:W4:Y:S02]  /*5da0*/  @!P0 SYNCS.PHASECHK.TRANS64 P0, [R0+URZ+0x78], R3 ;  /* 0x00007803000085a7 */ /* 0x000f2400080010ff */
[----:B-1-34-:R-:W-:Y:S05]  /*5db0*/  @P0 EXIT ;  /* 0x000000000000094d */ /* 0x01afea0003800000 */
[----:B------:R-:W-:Y:S05]  /*5dc0*/  BRA `(.L_x_104) ;  /* 0xfffffffc00e87947 */ /* 0x000fea000383ffff */
.L_x_89:
[----:B------:R-:W-:-:S06]  /*5dd0*/  UISETP.GE.AND UP0, UPT, UR22, 0x4, UPT ;  /* 0x000000041600788c */ /* 0x000fcc000bf06270 */
[----:B------:R-:W-:-:S13]  /*5de0*/  PLOP3.LUT P0, PT, PT, PT, UP0, 0x80, 0x8 ;  /* 0x000000000008781c */ /* 0x000fda0003f0f008 */
[----:B------:R-:W-:Y:S05]  /*5df0*/  @!P0 EXIT ;  /* 0x000000000000894d */ /* 0x000fea0003800000 */
[----:B------:R-:W-:Y:S01]  /*5e00*/  BAR.SYNC.DEFER_BLOCKING 0x6, 0xa0 ;  /* 0x0182800000007b1d */ /* 0x000fe20000010000 */
[----:B------:R-:W-:Y:S01]  /*5e10*/  IMAD.SHL.U32 R5, R97, 0x20, RZ ;  /* 0x0000002061057824 */ /* 0x000fe200078e00ff */
[C---:B------:R-:W-:Y:S01]  /*5e20*/  SHF.L.U32 R6, R85.reuse, 0x15, RZ ;  /* 0x0000001555067819 */ /* 0x040fe200000006ff */
[----:B------:R-:W-:Y:S01]  /*5e30*/  IMAD.SHL.U32 R7, R85, 0x400, RZ ;  /* 0x0000040055077824 */ /* 0x000fe200078e00ff */
[C---:B------:R-:W-:Y:S01]  /*5e40*/  LOP3.LUT R98, R97.reuse, 0x60, RZ, 0xc0, !PT ;  /* 0x0000006061627812 */ /* 0x040fe200078ec0ff */
[----:B------:R-:W-:Y:S01]  /*5e50*/  IMAD.SHL.U32 R4, R97, 0x4, RZ ;  /* 0x0000000461047824 */ /* 0x000fe200078e00ff */
[----:B------:R-:W-:Y:S02]  /*5e60*/  UMOV UR43, 0x400 ;  /* 0x00000400002b7882 */ /* 0x000fe40000000000 */
[----:B------:R-:W1:Y:S01]  /*5e70*/  LDC.64 R80, c[0x0][0x888] ;  /* 0x00022200ff507b82 */ /* 0x000e620000000a00 */
[----:B------:R-:W-:Y:S01]  /*5e80*/  ULEA UR43, UR52, UR43, 0x18 ;  /* 0x0000002b342b7291 */ /* 0x000fe2000f8ec0ff */
[----:B------:R-:W-:Y:S01]  /*5e90*/  LOP3.LUT R96, R5, 0xb20, RZ, 0xc0, !PT ;  /* 0x00000b2005607812 */ /* 0x000fe200078ec0ff */
[----:B------:R-:W-:Y:S01]  /*5ea0*/  IMAD.U32 R37, R97, 0x10000, RZ ;  /* 0x0001000061257824 */ /* 0x000fe200078e00ff */
[----:B------:R-:W-:Y:S01]  /*5eb0*/  LOP3.LUT R5, R5, 0xc0, RZ, 0xc0, !PT ;  /* 0x000000c005057812 */ /* 0x000fe200078ec0ff */
[----:B------:R-:W-:Y:S01]  /*5ec0*/  UIADD3 UR4, UPT, UPT, UR43, 0x200, URZ ;  /* 0x000002002b047890 */ /* 0x000fe2000fffe0ff */
[----:B------:R-:W-:Y:S01]  /*5ed0*/  LOP3.LUT R96, R96, 0x400, R7, 0xf8, !PT ;  /* 0x0000040060607812 */ /* 0x000fe200078ef807 */
[----:B------:R-:W-:Y:S01]  /*5ee0*/  HFMA2 R36, -RZ, RZ, 0, 0 ;  /* 0x00000000ff247431 */ /* 0x000fe200000001ff */
[----:B------:R-:W2:Y:S01]  /*5ef0*/  LDC.64 R82, c[0x0][0x890] ;  /* 0x00022400ff527b82 */ /* 0x000ea20000000a00 */
[----:B------:R-:W-:Y:S01]  /*5f00*/  LOP3.LUT R5, R5, 0x18, R4, 0xf8, !PT ;  /* 0x0000001805057812 */ /* 0x000fe200078ef804 */
[----:B------:R-:W-:Y:S01]  /*5f10*/  IMAD.MOV.U32 R93, RZ, RZ, 0x1 ;  /* 0x00000001ff5d7424 */ /* 0x000fe200078e00ff */
[----:B------:R-:W-:Y:S01]  /*5f20*/  LOP3.LUT R6, R6, 0x200000, RZ, 0xc0, !PT ;  /* 0x0020000006067812 */ /* 0x000fe200078ec0ff */
[----:B------:R-:W-:Y:S01]  /*5f30*/  IMAD.MOV.U32 R92, RZ, RZ, RZ ;  /* 0x000000ffff5c7224 */ /* 0x000fe200078e00ff */
[----:B------:R-:W-:Y:S01]  /*5f40*/  LOP3.LUT R96, R96, R5, RZ, 0xfc, !PT ;  /* 0x0000000560607212 */ /* 0x000fe200078efcff */
[----:B------:R-:W-:Y:S01]  /*5f50*/  IMAD.MOV.U32 R89, RZ, RZ, RZ ;  /* 0x000000ffff597224 */ /* 0x000fe200078e00ff */
[----:B------:R-:W-:Y:S01]  /*5f60*/  MOV R87, UR4 ;  /* 0x0000000400577c02 */ /* 0x000fe20008000f00 */
[----:B------:R-:W3:Y:S01]  /*5f70*/  LDC.64 R78, c[0x0][0x8b0] ;  /* 0x00022c00ff4e7b82 */ /* 0x000ee20000000a00 */
[----:B------:R-:W4:Y:S01]  /*5f80*/  LDS R0, [UR43+0x140] ;  /* 0x0001402bff007984 */ /* 0x000f220008000800 */
[C---:B------:R-:W-:Y:S01]  /*5f90*/  LOP3.LUT R95, R97.reuse, 0x2, RZ, 0xc0, !PT ;  /* 0x00000002615f7812 */ /* 0x040fe200078ec0ff */
[----:B------:R-:W1:Y:S01]  /*5fa0*/  LDCU UR60, c[0x0][0x370] ;  /* 0x00006e00ff3c77ac */ /* 0x000e620008000800 */
[----:B------:R-:W-:Y:S01]  /*5fb0*/  LOP3.LUT R37, R6, 0x400000, R37, 0xf8, !PT ;  /* 0x0040000006257812 */ /* 0x000fe200078ef825 */
[----:B------:R-:W-:Y:S01]  /*5fc0*/  IMAD R96, R96, 0x2, R87 ;  /* 0x0000000260607824 */ /* 0x000fe200078e0257 */
[----:B------:R-:W-:Y:S01]  /*5fd0*/  LOP3.LUT R97, R97, 0x4, RZ, 0xc0, !PT ;  /* 0x0000000461617812 */ /* 0x000fe200078ec0ff */
[----:B------:R-:W1:Y:S01]  /*5fe0*/  LDCU UR42, c[0x0][0xb0c] ;  /* 0x00016180ff2a77ac */ /* 0x000e620008000800 */
[----:B------:R-:W1:Y:S01]  /*5ff0*/  LDC.64 R76, c[0x0][0x8a8] ;  /* 0x00022a00ff4c7b82 */ /* 0x000e620000000a00 */
[----:B------:R-:W-:Y:S01]  /*6000*/  MOV R91, RZ ;  /* 0x000000ff005b7202 */ /* 0x000fe20000000f00 */
[--C-:B------:R-:W-:Y:S01]  /*6010*/  IMAD R95, R95, -0x10, R96.reuse ;  /* 0xfffffff05f5f7824 */ /* 0x100fe200078e0260 */
[----:B------:R-:W1:Y:S01]  /*6020*/  LDCU UR39, c[0x0][0xb30] ;  /* 0x00016600ff2777ac */ /* 0x000e620008000800 */
[----:B------:R-:W-:Y:S01]  /*6030*/  IMAD R94, R97, -0x10, R96 ;  /* 0xfffffff0615e7824 */ /* 0x000fe200078e0260 */
[----:B------:R-:W1:Y:S01]  /*6040*/  LDCU.64 UR54, c[0x0][0x888] ;  /* 0x00011100ff3677ac */ /* 0x000e620008000a00 */
[----:B------:R-:W1:Y:S01]  /*6050*/  LDCU.64 UR40, c[0x0][0xb28] ;  /* 0x00016500ff2877ac */ /* 0x000e620008000a00 */
[----:B------:R-:W1:Y:S01]  /*6060*/  LDCU.128 UR56, c[0x0][0xb10] ;  /* 0x00016200ff3877ac */ /* 0x000e620008000c00 */
[----:B------:R-:W1:Y:S01]  /*6070*/  LDCU UR53, c[0x0][0x374] ;  /* 0x00006e80ff3577ac */ /* 0x000e620008000800 */
[----:B------:R-:W-:Y:S01]  /*6080*/  UMOV UR47, URZ ;  /* 0x000000ff002f7c82 */ /* 0x000fe20008000000 */
[----:B------:R-:W-:Y:S01]  /*6090*/  UMOV UR46, URZ ;  /* 0x000000ff002e7c82 */ /* 0x000fe20008000000 */
[----:B--2-4-:R-:W-:-:S07]  /*60a0*/  IMAD.IADD R37, R0, 0x1, R37 ;  /* 0x0000000100257824 */ /* 0x014fce00078e0225 */
.L_x_148:
[----:B------:R-:W-:Y:S02]  /*60b0*/  LEA R3, R89, UR43, 0x3 ;  /* 0x0000002b59037c11 */ /* 0x000fe4000f8e18ff */
[----:B------:R-:W-:Y:S02]  /*60c0*/  SHF.L.U32 R0, R91, 0x1f, RZ ;  /* 0x0000001f5b007819 */ /* 0x000fe400000006ff */
[----:B------:R-:W-:Y:S02]  /*60d0*/  LEA R5, R89, UR43, 0x4 ;  /* 0x0000002b59057c11 */ /* 0x000fe4000f8e20ff */
[----:B--2---:R-:W2:Y:S02]  /*60e0*/  SYNCS.PHASECHK.TRANS64.TRYWAIT P0, [R3+URZ+0x90], R0 ;  /* 0x00009000030075a7 */ /* 0x004ea400080011ff */
[----:B-12---:R-:W-:Y:S05]  /*60f0*/  @!P0 BRA `(.L_x_105) ;  /* 0x0000004c00748947 */ /* 0x006fea0003800000 */
.L_x_199:
        /* <DEDUP_REMOVED lines=8> */
[----:B----4-:R-:W-:Y:S11]  /*6180*/  LOP3.LUT P0, RZ, R6, 0x1, RZ, 0xc0, !PT ;  /* 0x0000000106ff7812 */ /* 0x010ff6000780c0ff */
[----:B------:R-:W-:Y:S02]  /*6190*/  @!UPT UIADD3 URZ, UPT, UPT, URZ, URZ, URZ ;  /* 0x000000fffffff290 */ /* 0x000fe4000fffe0ff */
[----:B-1----:R-:W-:Y:S01]  /*61a0*/  VOTEU.ANY UP1, P0 ;  /* 0x0000000000ff7886 */ /* 0x002fe20000020100 */
[----:B------:R-:W-:Y:S01]  /*61b0*/  PLOP3.LUT P0, PT, PT, PT, UP1, 0x80, 0x8 ;  /* 0x000000000008781c */ /* 0x000fe20003f0f018 */
[----:B------:R-:W-:Y:S11]  /*61c0*/  UP2UR UR62, UPR, URZ, 0x2 ;  /* 0x00000002ff3e7883 */ /* 0x000ff60008000000 */
[----:B------:R-:W-:Y:S01]  /*61d0*/  @!UPT UIADD3 URZ, UPT, UPT, URZ, URZ, URZ ;  /* 0x000000fffffff290 */ /* 0x000fe2000fffe0ff */
[----:B--2---:R-:W-:Y:S02]  /*61e0*/  @P0 SHF.R.U32.HI R0, RZ, 0x10, R5 ;  /* 0x00000010ff000819 */ /* 0x004fe40000011605 */
        /* <DEDUP_REMOVED lines=12> */
[----:B------:R-:W2:Y:S01]  /*62b0*/  LDCU UR12, c[0x0][0xb20] ;  /* 0x00016400ff0c77ac */ /* 0x000ea20008000800 */
[----:B------:R-:W-:Y:S02]  /*62c0*/  UIMAD.WIDE.U32 UR4, UR53, UR59, URZ ;  /* 0x0000003b350472a5 */ /* 0x000fe4000f8e00ff */
[----:B------:R-:W-:Y:S02]  /*62d0*/  UIMAD.WIDE.U32 UR6, UR60, UR56, URZ ;  /* 0x000000383c0672a5 */ /* 0x000fe4000f8e00ff */
[----:B------:R-:W-:Y:S02]  /*62e0*/  UISETP.NE.AND UP0, UPT, UR58, 0x1, UPT ;  /* 0x000000013a00788c */ /* 0x000fe4000bf05270 */
[----:B------:R-:W-:Y:S02]  /*62f0*/  UIMAD.WIDE.U32 UR8, UR37, UR59, URZ ;  /* 0x0000003b250872a5 */ /* 0x000fe4000f8e00ff */
[----:B------:R-:W-:Y:S02]  /*6300*/  UIMAD.WIDE.U32 UR10, UR38, UR56, URZ ;  /* 0x00000038260a72a5 */ /* 0x000fe4000f8e00ff */
[----:B------:R-:W-:Y:S02]  /*6310*/  UISETP.NE.AND UP1, UPT, UR42, 0x1, UPT ;  /* 0x000000012a00788c */ /* 0x000fe4000bf25270 */
[----:B------:R-:W-:Y:S01]  /*6320*/  UISETP.NE.AND UP2, UPT, UR45, 0x1, UPT ;  /* 0x000000012d00788c */ /* 0x000fe2000bf45270 */
[----:B------:R-:W-:Y:S02]  /*6330*/  UMOV UR4, UR5 ;  /* 0x0000000500047c82 */ /* 0x000fe40008000000 */
[----:B--2---:R-:W-:Y:S03]  /*6340*/  USHF.R.U32.HI UR5, URZ, UR12, UR4 ;  /* 0x0000000cff057299 */ /* 0x004fe60008011604 */
[----:B------:R-:W-:Y:S02]  /*6350*/  UMOV UR4, UR7 ;  /* 0x0000000700047c82 */ /* 0x000fe40008000000 */
[----:B------:R-:W-:Y:S02]  /*6360*/  USHF.R.U32.HI UR7, URZ, UR57, UR4 ;  /* 0x00000039ff077299 */ /* 0x000fe40008011604 */
[----:B------:R-:W-:Y:S02]  /*6370*/  USEL UR4, UR53, UR5, !UP0 ;  /* 0x0000000535047287 */ /* 0x000fe4000c000000 */
[----:B------:R-:W-:Y:S01]  /*6380*/  USEL UR7, UR60, UR7, !UP1 ;  /* 0x000000073c077287 */ /* 0x000fe2000c800000 */
[----:B------:R-:W-:Y:S01]  /*6390*/  UMOV UR5, UR9 ;  /* 0x0000000900057c82 */ /* 0x000fe20008000000 */
[----:B------:R-:W-:Y:S02]  /*63a0*/  UIMAD.WIDE.U32 UR8, UR4, UR40, URZ ;  /* 0x00000028040872a5 */ /* 0x000fe4000f8e00ff */
[----:B------:R-:W-:Y:S03]  /*63b0*/  USHF.R.U32.HI UR6, URZ, UR12, UR5 ;  /* 0x0000000cff067299 */ /* 0x000fe60008011605 */
[----:B------:R-:W-:Y:S01]  /*63c0*/  UMOV UR5, UR11 ;  /* 0x0000000b00057c82 */ /* 0x000fe20008000000 */
[----:B------:R-:W-:Y:S02]  /*63d0*/  UIMAD.WIDE.U32 UR10, UR7, UR40, URZ ;  /* 0x00000028070a72a5 */ /* 0x000fe4000f8e00ff */
[----:B------:R-:W-:Y:S02]  /*63e0*/  USHF.R.U32.HI UR12, URZ, UR57, UR5 ;  /* 0x00000039ff0c7299 */ /* 0x000fe40008011605 */
[----:B------:R-:W-:Y:S01]  /*63f0*/  USEL UR6, UR37, UR6, !UP0 ;  /* 0x0000000625067287 */ /* 0x000fe2000c000000 */
[----:B------:R-:W-:Y:S02]  /*6400*/  UMOV UR5, UR9 ;  /* 0x0000000900057c82 */ /* 0x000fe40008000000 */
[----:B------:R-:W-:Y:S01]  /*6410*/  UMOV UR10, UR11 ;  /* 0x0000000b000a7c82 */ /* 0x000fe20008000000 */
[----:B------:R-:W-:Y:S02]  /*6420*/  @UP2 USHF.R.U32.HI UR4, URZ, UR41, UR5 ;  /* 0x00000029ff042299 */ /* 0x000fe40008011605 */
[----:B------:R-:W-:Y:S02]  /*6430*/  @UP2 USHF.R.U32.HI UR7, URZ, UR41, UR10 ;  /* 0x00000029ff072299 */ /* 0x000fe4000801160a */
[----:B------:R-:W-:Y:S02]  /*6440*/  UIMAD UR4, UR45, UR4, URZ ;  /* 0x000000042d0472a4 */ /* 0x000fe4000f8e02ff */
        /* <DEDUP_REMOVED lines=8> */
[----:B------:R-:W-:Y:S02]  /*64d0*/  USEL UR11, UR6, UR4, !UP2 ;  /* 0x00000004060b7287 */ /* 0x000fe4000d000000 */
[----:B------:R-:W-:Y:S02]  /*64e0*/  UIADD3 UR8, UPT, UPT, -UR5, URZ, URZ ;  /* 0x000000ff05087290 */ /* 0x000fe4000fffe1ff */
[----:B------:R-:W-:Y:S01]  /*64f0*/  UIADD3 UR10, UPT, UPT, -UR11, URZ, URZ ;  /* 0x000000ff0b0a7290 */ /* 0x000fe2000fffe1ff */
[----:B------:R-:W-:Y:S01]  /*6500*/  @!UP0 UMOV UR4, UR9 ;  /* 0x0000000900048c82 */ /* 0x000fe20008000000 */
[----:B------:R-:W-:Y:S02]  /*6510*/  UIADD3 UR9, UPT, UPT, -UR6, URZ, URZ ;  /* 0x000000ff06097290 */ /* 0x000fe4000fffe1ff */
[----:B------:R-:W-:Y:S02]  /*6520*/  @!UP0 USHF.R.U32.HI UR4, URZ, UR41, UR4 ;  /* 0x00000029ff048299 */ /* 0x000fe40008011604 */
[----:B------:R-:W-:Y:S02]  /*6530*/  UIMAD UR10, UR45, UR10, UR6 ;  /* 0x0000000a2d0a72a4 */ /* 0x000fe4000f8e0206 */
[----:B------:R-:W-:Y:S04]  /*6540*/  @!UP0 USEL UR4, UR5, UR4, !UP2 ;  /* 0x0000000405048287 */ /* 0x000fe8000d000000 */
[----:B------:R-:W-:Y:S02]  /*6550*/  @!UP0 UIMAD UR10, UR7, UR10, UR4 ;  /* 0x0000000a070a82a4 */ /* 0x000fe4000f8e0204 */
[----:B------:R-:W-:Y:S02]  /*6560*/  @!UP0 UIADD3 UR11, UPT, UPT, UR11, -UR4, URZ ;  /* 0x800000040b0b8290 */ /* 0x000fe4000fffe0ff */
[----:B------:R-:W-:Y:S02]  /*6570*/  UIMAD UR7, UR42, UR8, UR38 ;  /* 0x000000082a0772a4 */ /* 0x000fe4000f8e0226 */
[----:B------:R-:W-:Y:S02]  /*6580*/  @!UP0 UIMAD UR6, UR11, UR45, UR5 ;  /* 0x0000002d0b0682a4 */ /* 0x000fe4000f8e0205 */
[----:B------:R-:W-:Y:S01]  /*6590*/  UIMAD UR4, UR58, UR9, UR37 ;  /* 0x000000093a0472a4 */ /* 0x000fe2000f8e0225 */
[----:B------:R-:W-:Y:S02]  /*65a0*/  @!UP0 UMOV UR5, UR10 ;  /* 0x0000000a00058c82 */ /* 0x000fe40008000000 */
[----:B------:R-:W-:Y:S02]  /*65b0*/  UIMAD UR38, UR5, UR42, UR7 ;  /* 0x0000002a052672a4 */ /* 0x000fe4000f8e0207 */
[----:B------:R-:W-:Y:S11]  /*65c0*/  UIMAD UR37, UR6, UR58, UR4 ;  /* 0x0000003a062572a4 */ /* 0x000ff6000f8e0204 */
[----:B------:R-:W-:Y:S01]  /*65d0*/  @!UPT UIADD3 URZ, UPT, UPT, URZ, URZ, URZ ;  /* 0x000000fffffff290 */ /* 0x000fe2000fffe0ff */
.L_x_106:
[----:B------:R-:W-:Y:S01]  /*65e0*/  UISETP.NE.AND UP0, UPT, UR39, 0x1, UPT ;  /* 0x000000012700788c */ /* 0x000fe2000bf05270 */
[----:B------:R-:W-:Y:S01]  /*65f0*/  LOP3.LUT P0, RZ, R87, 0x1b0, RZ, 0xc0, !PT ;  /* 0x000001b057ff7812 */ /* 0x000fe2000780c0ff */
[----:B------:R-:W-:Y:S01]  /*6600*/  USHF.L.U32 UR50, UR20, 0x6, URZ ;  /* 0x0000000614327899 */ /* 0x000fe200080006ff */
[----:B------:R-:W-:Y:S01]  /*6610*/  BSSY.RECONVERGENT B6, `(.L_x_107) ;  /* 0x0000034000067945 */ /* 0x000fe20003800200 */
[----:B------:R-:W-:Y:S01]  /*6620*/  USHF.L.U32 UR49, UR24, 0x8, URZ ;  /* 0x0000000818317899 */ /* 0x000fe200080006ff */
[----:B------:R-:W-:Y:S06]  /*6630*/  IADD3 R89, PT, PT, R89, 0x1, RZ ;  /* 0x0000000159597810 */ /* 0x000fec0007ffe0ff */
[----:B------:R-:W2:Y:S01]  /*6640*/  @!UP0 LDCU.128 UR12, c[0x0][0xb10] ;  /* 0x00016200ff0c87ac */ /* 0x000ea20008000c00 */
[----:B------:R-:W4:Y:S01]  /*6650*/  @!UP0 LDCU UR5, c[0x0][0xb0c] ;  /* 0x00016180ff0587ac */ /* 0x000f220008000800 */
[----:B------:R-:W3:Y:S01]  /*6660*/  @!UP0 LDCU UR10, c[0x0][0xb20] ;  /* 0x00016400ff0a87ac */ /* 0x000ee20008000800 */
[----:B--2---:R-:W-:Y:S02]  /*6670*/  UIMAD.WIDE.U32 UR8, UR38, UR12, URZ ;  /* 0x0000000c260872a5 */ /* 0x004fe4000f8e00ff */
[----:B------:R-:W-:Y:S02]  /*6680*/  UIMAD.WIDE.U32 UR6, UR37, UR15, URZ ;  /* 0x0000000f250672a5 */ /* 0x000fe4000f8e00ff */
[----:B------:R-:W-:Y:S03]  /*6690*/  @!UP0 UISETP.NE.AND UP1, UPT, UR14, 0x1, UPT ;  /* 0x000000010e00888c */ /* 0x000fe6000bf25270 */
[----:B------:R-:W-:Y:S01]  /*66a0*/  @!UP0 UMOV UR4, UR9 ;  /* 0x0000000900048c82 */ /* 0x000fe20008000000 */
[----:B----4-:R-:W-:Y:S02]  /*66b0*/  @!UP0 UISETP.NE.AND UP2, UPT, UR5, 0x1, UPT ;  /* 0x000000010500888c */ /* 0x010fe4000bf45270 */
[----:B------:R-:W-:Y:S01]  /*66c0*/  @!UP0 USHF.R.U32.HI UR4, URZ, UR13, UR4 ;  /* 0x0000000dff048299 */ /* 0x000fe20008011604 */
[----:B------:R-:W-:Y:S02]  /*66d0*/  @!UP0 UMOV UR6, UR7 ;  /* 0x0000000700068c82 */ /* 0x000fe40008000000 */
[----:B---3--:R-:W-:Y:S02]  /*66e0*/  @!UP0 USHF.R.U32.HI UR6, URZ, UR10, UR6 ;  /* 0x0000000aff068299 */ /* 0x008fe40008011606 */
[----:B------:R-:W-:Y:S02]  /*66f0*/  @!UP0 USEL UR7, UR38, UR4, !UP2 ;  /* 0x0000000426078287 */ /* 0x000fe4000d000000 */
[----:B------:R-:W-:Y:S04]  /*6700*/  @!UP0 USEL UR6, UR37, UR6, !UP1 ;  /* 0x0000000625068287 */ /* 0x000fe8000c800000 */
[----:B------:R-:W-:Y:S02]  /*6710*/  @!UP0 UIADD3 UR4, UPT, UPT, -UR7, UR6, URZ ;  /* 0x0000000607048290 */ /* 0x000fe4000fffe1ff */
[----:B------:R-:W-:Y:S02]  /*6720*/  @!UP0 UIADD3 UR6, UPT, UPT, UR7, -UR6, URZ ;  /* 0x8000000607068290 */ /* 0x000fe4000fffe0ff */
[----:B------:R-:W-:Y:S02]  /*6730*/  @!UP0 UIMAD UR38, UR4, UR5, UR38 ;  /* 0x00000005042682a4 */ /* 0x000fe4000f8e0226 */
[----:B------:R-:W-:Y:S01]  /*6740*/  @!UP0 UIMAD UR37, UR6, UR14, UR37 ;  /* 0x0000000e062582a4 */ /* 0x000fe2000f8e0225 */
[----:B------:R-:W-:Y:S11]  /*6750*/  @!P0 BRA `(.L_x_108) ;  /* 0x00000000007c8947 */ /* 0x000ff60003800000 */
[----:B------:R-:W2:Y:S01]  /*6760*/  LDCU.64 UR8, c[0x4][0x80] ;  /* 0x01001000ff0877ac */ /* 0x000ea20008000a00 */
[----:B------:R-:W-:Y:S01]  /*6770*/  MOV R2, 0x0 ;  /* 0x0000000000027802 */ /* 0x000fe20000000f00 */
[----:B------:R-:W-:Y:S02]  /*6780*/  HFMA2 R12, -RZ, RZ, 0, 5.9604644775390625e-08 ;  /* 0x00000001ff0c7431 */ /* 0x000fe400000001ff */
[----:B------:R-:W-:Y:S01]  /*6790*/  IMAD.MOV.U32 R8, RZ, RZ, 0x70 ;  /* 0x00000070ff087424 */ /* 0x000fe200078e00ff */
[----:B------:R3:W4:Y:S01]  /*67a0*/  LDC.64 R14, c[0x4][R2] ;  /* 0x01000000020e7b82 */ /* 0x0007220000000a00 */
[----:B------:R-:W1:Y:S01]  /*67b0*/  LDCU.64 UR6, c[0x4][0x88] ;  /* 0x01001100ff0677ac */ /* 0x000e620008000a00 */
[----:B------:R-:W-:Y:S01]  /*67c0*/  IMAD.MOV.U32 R13, RZ, RZ, RZ ;  /* 0x000000ffff0d7224 */ /* 0x000fe200078e00ff */
[----:B------:R-:W1:Y:S01]  /*67d0*/  LDCU.64 UR4, c[0x4][0x8] ;  /* 0x01000100ff0477ac */ /* 0x000e620008000a00 */
[----:B--2---:R-:W-:Y:S01]  /*67e0*/  MOV R5, UR9 ;  /* 0x0000000900057c02 */ /* 0x004fe20008000f00 */
[----:B------:R-:W-:Y:S01]  /*67f0*/  IMAD.U32 R4, RZ, RZ, UR8 ;  /* 0x00000008ff047e24 */ /* 0x000fe2000f8e00ff */
[----:B-1----:R-:W-:Y:S01]  /*6800*/  MOV R7, UR7 ;  /* 0x0000000700077c02 */ /* 0x002fe20008000f00 */
[----:B------:R-:W-:Y:S01]  /*6810*/  IMAD.U32 R6, RZ, RZ, UR6 ;  /* 0x00000006ff067e24 */ /* 0x000fe2000f8e00ff */
[----:B------:R-:W-:Y:S01]  /*6820*/  MOV R11, UR5 ;  /* 0x00000005000b7c02 */ /* 0x000fe20008000f00 */
[----:B------:R-:W-:Y:S02]  /*6830*/  IMAD.U32 R10, RZ, RZ, UR4 ;  /* 0x00000004ff0a7e24 */ /* 0x000fe4000f8e00ff */
[----:B------:R-:W-:Y:S07]  /*6840*/  LEPC R20, `(.L_x_109) ;  /* 0x000000001014794e */ /* 0x000fee0000000000 */
[----:B---345:R-:W-:Y:S05]  /*6850*/  CALL.ABS.NOINC R14 ;  /* 0x000000000e007343 */ /* 0x038fea0003c00000 */
.L_x_109:
[----:B------:R-:W1:Y:S01]  /*6860*/  LDCU.64 UR8, c[0x4][0x80] ;  /* 0x01001000ff0877ac */ /* 0x000e620008000a00 */
[----:B------:R-:W2:Y:S01]  /*6870*/  LDC.64 R2, c[0x4][R2] ;  /* 0x0100000002027b82 */ /* 0x000ea20000000a00 */
[----:B------:R-:W-:Y:S02]  /*6880*/  HFMA2 R12, -RZ, RZ, 0, 5.9604644775390625e-08 ;  /* 0x00000001ff0c7431 */ /* 0x000fe400000001ff */
[----:B------:R-:W-:Y:S02]  /*6890*/  IMAD.MOV.U32 R8, RZ, RZ, 0x70 ;  /* 0x00000070ff087424 */ /* 0x000fe400078e00ff */
[----:B------:R-:W-:Y:S01]  /*68a0*/  IMAD.MOV.U32 R13, RZ, RZ, RZ ;  /* 0x000000ffff0d7224 */ /* 0x000fe200078e00ff */
[----:B------:R-:W3:Y:S01]  /*68b0*/  LDCU.64 UR6, c[0x4][0x88] ;  /* 0x01001100ff0677ac */ /* 0x000ee20008000a00 */
[----:B------:R-:W4:Y:S01]  /*68c0*/  LDCU.64 UR4, c[0x4][0x8] ;  /* 0x01000100ff0477ac */ /* 0x000f220008000a00 */
[----:B-1----:R-:W-:Y:S02]  /*68d0*/  MOV R4, UR8 ;  /* 0x0000000800047c02 */ /* 0x002fe40008000f00 */
[----:B------:R-:W-:Y:S02]  /*68e0*/  MOV R5, UR9 ;  /* 0x0000000900057c02 */ /* 0x000fe40008000f00 */
[----:B---3--:R-:W-:Y:S01]  /*68f0*/  MOV R7, UR7 ;  /* 0x0000000700077c02 */ /* 0x008fe20008000f00 */
[----:B------:R-:W-:Y:S01]  /*6900*/  IMAD.U32 R6, RZ, RZ, UR6 ;  /* 0x00000006ff067e24 */ /* 0x000fe2000f8e00ff */
[----:B----4-:R-:W-:Y:S01]  /*6910*/  MOV R11, UR5 ;  /* 0x00000005000b7c02 */ /* 0x010fe20008000f00 */
[----:B------:R-:W-:Y:S02]  /*6920*/  IMAD.U32 R10, RZ, RZ, UR4 ;  /* 0x00000004ff0a7e24 */ /* 0x000fe4000f8e00ff */
[----:B------:R-:W-:Y:S07]  /*6930*/  LEPC R20, `(.L_x_108) ;  /* 0x000000001014794e */ /* 0x000fee0000000000 */
[----:B--2---:R-:W-:Y:S05]  /*6940*/  CALL.ABS.NOINC R2 ;  /* 0x0000000002007343 */ /* 0x004fea0003c00000 */
.L_x_108:
[----:B------:R-:W-:Y:S05]  /*6950*/  BSYNC.RECONVERGENT B6 ;  /* 0x0000000000067941 */ /* 0x000fea0003800200 */
.L_x_107:
[----:B------:R-:W-:Y:S02]  /*6960*/  ISETP.NE.U32.AND P0, PT, RZ, UR54, PT ;  /* 0x00000036ff007c0c */ /* 0x000fe4000bf05070 */
[C---:B------:R-:W-:Y:S02]  /*6970*/  ISETP.NE.U32.AND P1, PT, R82.reuse, RZ, PT ;  /* 0x000000ff5200720c */ /* 0x040fe40003f25070 */
[----:B------:R-:W-:Y:S02]  /*6980*/  ISETP.NE.U32.AND P4, PT, R82, RZ, PT ;  /* 0x000000ff5200720c */ /* 0x000fe40003f85070 */
[----:B------:R-:W-:Y:S02]  /*6990*/  ISETP.NE.AND.EX P0, PT, RZ, UR55, PT, P0 ;  /* 0x00000037ff007c0c */ /* 0x000fe4000bf05300 */
[C---:B------:R-:W-:Y:S02]  /*69a0*/  ISETP.NE.AND.EX P1, PT, R83.reuse, RZ, PT, P1 ;  /* 0x000000ff5300720c */ /* 0x040fe40003f25310 */
[----:B------:R-:W-:Y:S02]  /*69b0*/  ISETP.NE.AND.EX P4, PT, R83, RZ, P0, P4 ;  /* 0x000000ff5300720c */ /* 0x000fe40000785340 */
[----:B------:R-:W-:Y:S02]  /*69c0*/  ISETP.NE.U32.AND P5, PT, R78, RZ, PT ;  /* 0x000000ff4e00720c */ /* 0x000fe40003fa5070 */
[----:B------:R-:W-:Y:S02]  /*69d0*/  ISETP.NE.U32.AND P3, PT, RZ, UR54, PT ;  /* 0x00000036ff007c0c */ /* 0x000fe4000bf65070 */
[----:B------:R-:W-:Y:S02]  /*69e0*/  PLOP3.LUT P2, PT, PT, PT, PT, 0x8, 0x80 ;  /* 0x000000000080781c */ /* 0x000fe40003f4e170 */
[----:B------:R-:W-:Y:S02]  /*69f0*/  ISETP.NE.AND.EX P5, PT, R79, RZ, PT, P5 ;  /* 0x000000ff4f00720c */ /* 0x000fe40003fa5350 */
[----:B------:R-:W-:Y:S03]  /*6a00*/  ISETP.NE.AND.EX P3, PT, RZ, UR55, PT, P3 ;  /* 0x00000037ff007c0c */ /* 0x000fe6000bf65330 */
[----:B------:R-:W-:Y:S01]  /*6a10*/  @!P4 PLOP3.LUT P2, PT, P1, PT, PT, 0x80, 0x8 ;  /* 0x000000000008c81c */ /* 0x000fe20000f4f070 */
[----:B------:R-:W-:Y:S01]  /*6a20*/  @!UPT UIADD3 URZ, UPT, UPT, URZ, URZ, URZ ;  /* 0x000000fffffff290 */ /* 0x000fe2000fffe0ff */
[----:B------:R-:W-:Y:S11]  /*6a30*/  @!P1 BRA `(.L_x_110) ;  /* 0x0000000000309947 */ /* 0x000ff60003800000 */
[----:B------:R-:W-:Y:S01]  /*6a40*/  ISETP.NE.U32.AND P0, PT, R80, RZ, PT ;  /* 0x000000ff5000720c */ /* 0x000fe20003f05070 */
[----:B------:R-:W2:Y:S01]  /*6a50*/  LDCU.64 UR4, c[0x0][0x358] ;  /* 0x00006b00ff0477ac */ /* 0x000ea20008000a00 */
[----:B------:R-:W-:Y:S02]  /*6a60*/  IMAD.MOV.U32 R84, RZ, RZ, 0x1 ;  /* 0x00000001ff547424 */ /* 0x000fe400078e00ff */
[----:B------:R-:W-:Y:S11]  /*6a70*/  ISETP.NE.AND.EX P0, PT, R81, RZ, PT, P0 ;  /* 0x000000ff5100720c */ /* 0x000ff60003f05300 */
[----:B------:R-:W-:Y:S02]  /*6a80*/  @!UPT UIADD3 URZ, UPT, UPT, URZ, URZ, URZ ;  /* 0x000000fffffff290 */ /* 0x000fe4000fffe0ff */
[----:B------:R-:W3:Y:S01]  /*6a90*/  @P0 LDC.64 R2, c[0x0][0x888] ;  /* 0x00022200ff020b82 */ /* 0x000ee20000000a00 */
[----:B-1----:R-:W-:Y:S04]  /*6aa0*/  @P0 IMAD R0, R82, UR36, RZ ;  /* 0x0000002452000c24 */ /* 0x002fe8000f8e02ff */
[----:B---3--:R-:W-:Y:S04]  /*6ab0*/  @P0 IMAD.WIDE R2, R0, 0x4, R2 ;  /* 0x0000000400020825 */ /* 0x008fe800078e0202 */
[----:B------:R-:W-:Y:S01]  /*6ac0*/  HFMA2 R0, -RZ, RZ, 0, 5.9604644775390625e-08 ;  /* 0x00000001ff007431 */ /* 0x000fe200000001ff */
[----:B--2--5:R2:W5:Y:S04]  /*6ad0*/  @P0 LDG.E R41, desc[UR4][R2.64] ;  /* 0x0000000402290981 */ /* 0x024568000c1e1900 */
[----:B------:R-:W-:Y:S01]  /*6ae0*/  @!P0 PRMT R84, R0, 0x7610, R84 ;  /* 0x0000761000548816 */ /* 0x000fe20000000054 */
[----:B--2---:R-:W3:Y:S06]  /*6af0*/  @!P0 LDC R41, c[0x0][0x880] ;  /* 0x00022000ff298b82 */ /* 0x004eec0000000800 */
.L_x_110:
[----:B------:R-:W-:Y:S05]  /*6b00*/  @!P5 BRA `(.L_x_111) ;  /* 0x000000000024d947 */ /* 0x000fea0003800000 */
[----:B------:R-:W-:Y:S01]  /*6b10*/  ISETP.NE.U32.AND P0, PT, R76, RZ, PT ;  /* 0x000000ff4c00720c */ /* 0x000fe20003f05070 */
[----:B------:R-:W2:Y:S03]  /*6b20*/  LDCU.64 UR4, c[0x0][0x358] ;  /* 0x00006b00ff0477ac */ /* 0x000ea60008000a00 */
[----:B------:R-:W-:Y:S11]  /*6b30*/  ISETP.NE.AND.EX P0, PT, R77, RZ, PT, P0 ;  /* 0x000000ff4d00720c */ /* 0x000ff60003f05300 */
[----:B------:R-:W-:Y:S02]  /*6b40*/  @!UPT UIADD3 URZ, UPT, UPT, URZ, URZ, URZ ;  /* 0x000000fffffff290 */ /* 0x000fe4000fffe0ff */
[----:B------:R-:W4:Y:S01]  /*6b50*/  @P0 LDC.64 R2, c[0x0][0x8a8] ;  /* 0x00022a00ff020b82 */ /* 0x000f220000000a00 */
[----:B-1----:R-:W-:Y:S04]  /*6b60*/  @P0 IMAD R0, R78, UR36, RZ ;  /* 0x000000244e000c24 */ /* 0x002fe8000f8e02ff */
[----:B----4-:R-:W-:Y:S05]  /*6b70*/  @P0 IMAD.WIDE R2, R0, 0x4, R2 ;  /* 0x0000000400020825 */ /* 0x010fea00078e0202 */
[----:B--2--5:R2:W5:Y:S02]  /*6b80*/  @P0 LDG.E R38, desc[UR4][R2.64] ;  /* 0x0000000402260981 */ /* 0x024564000c1e1900 */
[----:B--2---:R-:W4:Y:S02]  /*6b90*/  @!P0 LDC R38, c[0x0][0x8a0] ;  /* 0x00022800ff268b82 */ /* 0x004f240000000800 */
.L_x_111:
[----:B---3-5:R-:W-:Y:S01]  /*6ba0*/  FSETP.NEU.AND P0, PT, R41, RZ, PT ;  /* 0x000000ff2900720b */ /* 0x028fe20003f0d000 */
[----:B------:R-:W-:Y:S01]  /*6bb0*/  BSSY B1, `(.L_x_112) ;  /* 0x0000038000017945 */ /* 0x000fe20003800000 */
[----:B------:R-:W-:Y:S01]  /*6bc0*/  SEL R5, RZ, 0xffffffff, P3 ;  /* 0xffffffffff057807 */ /* 0x000fe20001800000 */
[----:B------:R-:W-:Y:S01]  /*6bd0*/  IMAD.MOV.U32 R46, RZ, RZ, 0x1 ;  /* 0x00000001ff2e7424 */ /* 0x000fe200078e00ff */
[----:B------:R-:W-:Y:S01]  /*6be0*/  @!P4 LOP3.LUT P3, RZ, R84, 0xff, RZ, 0xc0, !PT ;  /* 0x000000ff54ffc812 */ /* 0x000fe2000786c0ff */
[C---:B------:R-:W-:Y:S01]  /*6bf0*/  IMAD R39, R36.reuse, 0x80, R37 ;  /* 0x0000008024277824 */ /* 0x040fe200078e0225 */
[----:B-1----:R-:W-:Y:S01]  /*6c00*/  @!P4 SEL R0, RZ, 0xffffffff, P0 ;  /* 0xffffffffff00c807 */ /* 0x002fe20000000000 */
[----:B------:R-:W-:Y:S01]  /*6c10*/  IMAD R90, R97, -0x10, R95 ;  /* 0xfffffff0615a7824 */ /* 0x000fe200078e025f */
[----:B------:R-:W-:Y:S01]  /*6c20*/  LOP3.LUT R93, R93, 0x1, RZ, 0x3c, !PT ;  /* 0x000000015d5d7812 */ /* 0x000fe200078e3cff */
[----:B------:R-:W-:Y:S01]  /*6c30*/  IMAD.MOV.U32 R47, RZ, RZ, RZ ;  /* 0x000000ffff2f7224 */ /* 0x000fe200078e00ff */
[C---:B------:R-:W-:Y:S02]  /*6c40*/  @P2 SEL R0, R5.reuse, R0, !P3 ;  /* 0x0000000005002207 */ /* 0x040fe40005800000 */
[----:B------:R-:W-:Y:S02]  /*6c50*/  CS2R R74, SRZ ;  /* 0x00000000004a7805 */ /* 0x000fe4000001ff00 */
[----:B------:R-:W-:Y:S02]  /*6c60*/  LEA R100, R36, UR43, 0x3 ;  /* 0x0000002b24647c11 */ /* 0x000fe4000f8e18ff */
[----:B------:R-:W-:Y:S02]  /*6c70*/  CS2R R72, SRZ ;  /* 0x0000000000487805 */ /* 0x000fe4000001ff00 */
[----:B------:R-:W-:Y:S02]  /*6c80*/  @!P4 LOP3.LUT R0, R0, 0x1, RZ, 0xc0, !PT ;  /* 0x000000010000c812 */ /* 0x000fe400078ec0ff */
[----:B------:R-:W-:Y:S02]  /*6c90*/  CS2R R66, SRZ ;  /* 0x0000000000427805 */ /* 0x000fe4000001ff00 */
[----:B------:R-:W-:Y:S02]  /*6ca0*/  SHF.L.U32 R3, R92, 0x1f, RZ ;  /* 0x0000001f5c037819 */ /* 0x000fe400000006ff */
[----:B------:R-:W-:Y:S02]  /*6cb0*/  CS2R R64, SRZ ;  /* 0x0000000000407805 */ /* 0x000fe4000001ff00 */
[----:B------:R-:W-:Y:S02]  /*6cc0*/  ISETP.NE.U32.OR P5, PT, R0, 0x1, P4 ;  /* 0x000000010000780c */ /* 0x000fe400027a5470 */
[----:B------:R-:W-:Y:S02]  /*6cd0*/  CS2R R58, SRZ ;  /* 0x00000000003a7805 */ /* 0x000fe4000001ff00 */
[----:B------:R-:W-:Y:S02]  /*6ce0*/  LOP3.LUT P4, R88, R84, 0xff, RZ, 0xc0, !PT ;  /* 0x000000ff54587812 */ /* 0x000fe4000788c0ff */
[----:B------:R-:W-:Y:S02]  /*6cf0*/  CS2R R56, SRZ ;  /* 0x0000000000387805 */ /* 0x000fe4000001ff00 */
[----:B------:R-:W-:Y:S02]  /*6d00*/  SEL R0, RZ, 0xffffffff, P0 ;  /* 0xffffffffff007807 */ /* 0x000fe40000000000 */
[----:B------:R-:W-:Y:S02]  /*6d10*/  CS2R R50, SRZ ;  /* 0x0000000000327805 */ /* 0x000fe4000001ff00 */
[----:B------:R-:W-:Y:S02]  /*6d20*/  P2R R99, PR, RZ, 0x20 ;  /* 0x00000020ff637803 */ /* 0x000fe40000000000 */
[----:B------:R-:W-:Y:S02]  /*6d30*/  CS2R R48, SRZ ;  /* 0x0000000000307805 */ /* 0x000fe4000001ff00 */
[----:B------:R-:W-:Y:S04]  /*6d40*/  @P1 SEL R0, R5, R0, !P4 ;  /* 0x0000000005001207 */ /* 0x000fe80006000000 */
[----:B------:R-:W-:Y:S02]  /*6d50*/  LOP3.LUT R0, R0, 0x1, RZ, 0xc0, !PT ;  /* 0x0000000100007812 */ /* 0x000fe400078ec0ff */
[----:B------:R-:W-:Y:S02]  /*6d60*/  @P5 SHF.L.U32 R2, R93, 0x1f, RZ ;  /* 0x0000001f5d025819 */ /* 0x000fe400000006ff */
[----:B------:R-:W-:Y:S02]  /*6d70*/  ISETP.NE.U32.AND P0, PT, R0, 0x1, PT ;  /* 0x000000010000780c */ /* 0x000fe40003f05070 */
[----:B------:R-:W1:Y:S02]  /*6d80*/  @P5 SYNCS.PHASECHK.TRANS64.TRYWAIT P3, [UR43+0x40], R2 ;  /* 0x00004002ff0055a7 */ /* 0x000e64000806112b */
[----:B------:R-:W-:Y:S01]  /*6d90*/  P2R R60, PR, RZ, 0x1 ;  /* 0x00000001ff3c7803 */ /* 0x000fe20000000000 */
[----:B------:R2:W3:Y:S01]  /*6da0*/  SYNCS.PHASECHK.TRANS64.TRYWAIT P2, [R100+URZ+0xb0], R3 ;  /* 0x0000b003640075a7 */ /* 0x0004e200080411ff */
[----:B-1----:R-:W-:Y:S01]  /*6db0*/  @P5 SEL R46, RZ, 0x1, !P3 ;  /* 0x00000001ff2e5807 */ /* 0x002fe20005800000 */
[----:B--2---:R-:W-:Y:S06]  /*6dc0*/  @!P5 BRA `(.L_x_113) ;  /* 0x000000000058d947 */ /* 0x004fec0003800000 */
[----:B------:R-:W-:Y:S01]  /*6dd0*/  IMAD.MOV.U32 R75, RZ, RZ, RZ ;  /* 0x000000ffff4b7224 */ /* 0x000fe200078e00ff */
[----:B------:R-:W-:Y:S01]  /*6de0*/  ISETP.NE.AND P0, PT, R46, RZ, PT ;  /* 0x000000ff2e00720c */ /* 0x000fe20003f05270 */
[----:B------:R-:W-:Y:S01]  /*6df0*/  BSSY B0, `(.L_x_114) ;  /* 0x000000c000007945 */ /* 0x000fe20003800000 */
[----:B------:R-:W-:Y:S02]  /*6e00*/  CS2R R50, SRZ ;  /* 0x0000000000327805 */ /* 0x000fe4000001ff00 */
[----:B------:R-:W-:Y:S02]  /*6e10*/  CS2R R48, SRZ ;  /* 0x0000000000307805 */ /* 0x000fe4000001ff00 */
[----:B------:R-:W-:Y:S02]  /*6e20*/  CS2R R58, SRZ ;  /* 0x00000000003a7805 */ /* 0x000fe4000001ff00 */
[----:B------:R-:W-:Y:S02]  /*6e30*/  CS2R R56, SRZ ;  /* 0x0000000000387805 */ /* 0x000fe4000001ff00 */
[----:B------:R-:W-:Y:S02]  /*6e40*/  CS2R R66, SRZ ;  /* 0x0000000000427805 */ /* 0x000fe4000001ff00 */
[----:B------:R-:W-:Y:S02]  /*6e50*/  CS2R R64, SRZ ;  /* 0x0000000000407805 */ /* 0x000fe4000001ff00 */
[----:B------:R-:W-:Y:S01]  /*6e60*/  CS2R R72, SRZ ;  /* 0x0000000000487805 */ /* 0x000fe2000001ff00 */
[----:B------:R-:W-:Y:S06]  /*6e70*/  @P0 BRA `(.L_x_115) ;  /* 0x00000000000c0947 */ /* 0x000fec0003800000 */
[----:B------:R-:W-:Y:S04]  /*6e80*/  SHF.L.U32 R5, R93, 0x1f, RZ ;  /* 0x0000001f5d057819 */ /* 0x000fe800000006ff */
[----:B------:R-:W1:Y:S02]  /*6e90*/  SYNCS.PHASECHK.TRANS64.TRYWAIT P0, [UR43+0x40], R5 ;  /* 0x00004005ff0075a7 */ /* 0x000e64000800112b */
[----:B-1----:R-:W-:Y:S05]  /*6ea0*/  @!P0 BRA `(.L_x_116) ;  /* 0x00000040001c8947 */ /* 0x002fea0003800000 */
.L_x_115:
[----:B------:R-:W-:Y:S05]  /*6eb0*/  BSYNC B0 ;  /* 0x0000000000007941 */ /* 0x000fea0003800000 */
.L_x_114:
[----:B------:R-:W-:Y:S01]  /*6ec0*/  ISETP.NE.AND P0, PT, R60, RZ, PT ;  /* 0x000000ff3c00720c */ /* 0x000fe20003f05270 */
[----:B------:R-:W-:Y:S11]  /*6ed0*/  HFMA2 R47, -RZ, RZ, 0, 5.9604644775390625e-08 ;  /* 0x00000001ff2f7431 */ /* 0x000ff600000001ff */
[----:B------:R-:W-:Y:S01]  /*6ee0*/  @!UPT UIADD3 URZ, UPT, UPT, URZ, URZ, URZ ;  /* 0x000000fffffff290 */ /* 0x000fe2000fffe0ff */
[----:B------:R2:W1:Y:S04]  /*6ef0*/  @P0 LDS.128 R48, [R96] ;  /* 0x0000000060300984 */ /* 0x0004680000000c00 */
[----:B------:R2:W1:Y:S04]  /*6f00*/  @P0 LDS.128 R56, [R95+0x10] ;  /* 0x000010005f380984 */ /* 0x0004680000000c00 */
[----:B------:R2:W1:Y:S04]  /*6f10*/  @P0 LDS.128 R64, [R94+0x20] ;  /* 0x000020005e400984 */ /* 0x0004680000000c00 */
[----:B------:R2:W1:Y:S02]  /*6f20*/  @P0 LDS.128 R72, [R90+0x30] ;  /* 0x000030005a480984 */ /* 0x0004640000000c00 */
.L_x_113:
[----:B------:R-:W-:Y:S05]  /*6f30*/  BSYNC B1 ;  /* 0x0000000000017941 */ /* 0x000fea0003800000 */
.L_x_112:
[----:B-1----:R-:W-:Y:S04]  /*6f40*/  SHF.R.U32.HI R0, RZ, 0x15, R39 ;  /* 0x00000015ff007819 */ /* 0x002fe80000011627 */
[----:B------:R-:W-:Y:S01]  /*6f50*/  LOP3.LUT P0, RZ, R0, 0x3, R85, 0x48, !PT ;  /* 0x0000000300ff7812 */ /* 0x000fe20007804855 */
[----:B------:R-:W-:Y:S01]  /*6f60*/  @!UPT UIADD3 URZ, UPT, UPT, URZ, URZ, URZ ;  /* 0x000000fffffff290 */ /* 0x000fe2000fffe0ff */
[----:B---3--:R-:W-:Y:S11]  /*6f70*/  @P2 BRA `(.L_x_117) ;  /* 0x0000000000082947 */ /* 0x008ff60003800000 */
[----:B------:R-:W1:Y:S02]  /*6f80*/  SYNCS.PHASECHK.TRANS64.TRYWAIT P1, [R100+URZ+0xb0], R3 ;  /* 0x0000b003640075a7 */ /* 0x000e6400080211ff */
[----:B-1----:R-:W-:Y:S05]  /*6f90*/  @!P1 BRA `(.L_x_118) ;  /* 0x0000003c00f89947 */ /* 0x002fea0003800000 */
.L_x_117:
[----:B------:R-:W-:Y:S05]  /*6fa0*/  @!P0 BRA `(.L_x_119) ;  /* 0x0000000000408947 */ /* 0x000fea0003800000 */
[----:B------:R-:W3:Y:S01]  /*6fb0*/  LDCU.64 UR8, c[0x4][0x70] ;  /* 0x01000e00ff0877ac */ /* 0x000ee20008000a00 */
[----:B-1----:R-:W-:Y:S01]  /*6fc0*/  MOV R3, 0x0 ;  /* 0x0000000000037802 */ /* 0x002fe20000000f00 */
[----:B------:R-:W-:Y:S02]  /*6fd0*/  HFMA2 R12, -RZ, RZ, 0, 5.9604644775390625e-08 ;  /* 0x00000001ff0c7431 */ /* 0x000fe400000001ff */
[----:B------:R-:W-:Y:S02]  /*6fe0*/  IMAD.MOV.U32 R8, RZ, RZ, 0x192 ;  /* 0x00000192ff087424 */ /* 0x000fe400078e00ff */
[----:B------:R-:W-:Y:S01]  /*6ff0*/  IMAD.MOV.U32 R13, RZ, RZ, RZ ;  /* 0x000000ffff0d7224 */ /* 0x000fe200078e00ff */
[----:B------:R-:W1:Y:S01]  /*7000*/  LDCU.64 UR6, c[0x4][0x78] ;  /* 0x01000f00ff0677ac */ /* 0x000e620008000a00 */
[----:B------:R-:W2:Y:S01]  /*7010*/  LDC.64 R2, c[0x4][R3] ;  /* 0x0100000003027b82 */ /* 0x000ea20000000a00 */
[----:B------:R-:W5:Y:S01]  /*7020*/  LDCU.64 UR4, c[0x4][0x10] ;  /* 0x01000200ff0477ac */ /* 0x000f620008000a00 */
[----:B---3--:R-:W-:Y:S01]  /*7030*/  MOV R5, UR9 ;  /* 0x0000000900057c02 */ /* 0x008fe20008000f00 */
[----:B------:R-:W-:Y:S01]  /*7040*/  IMAD.U32 R4, RZ, RZ, UR8 ;  /* 0x00000008ff047e24 */ /* 0x000fe2000f8e00ff */
[----:B-1----:R-:W-:Y:S01]  /*7050*/  MOV R7, UR7 ;  /* 0x0000000700077c02 */ /* 0x002fe20008000f00 */
[----:B------:R-:W-:Y:S01]  /*7060*/  IMAD.U32 R6, RZ, RZ, UR6 ;  /* 0x00000006ff067e24 */ /* 0x000fe2000f8e00ff */
[----:B-----5:R-:W-:Y:S01]  /*7070*/  MOV R11, UR5 ;  /* 0x00000005000b7c02 */ /* 0x020fe20008000f00 */
[----:B------:R-:W-:Y:S02]  /*7080*/  IMAD.U32 R10, RZ, RZ, UR4 ;  /* 0x00000004ff0a7e24 */ /* 0x000fe4000f8e00ff */
[----:B------:R-:W-:Y:S07]  /*7090*/  LEPC R20, `(.L_x_119) ;  /* 0x000000001014794e */ /* 0x000fee0000000000 */
[----:B--2-4-:R-:W-:Y:S05]  /*70a0*/  CALL.ABS.NOINC R2 ;  /* 0x0000000002007343 */ /* 0x014fea0003c00000 */
.L_x_119:
[----:B------:R-:W-:Y:S05]  /*70b0*/  WARPSYNC.ALL ;  /* 0x0000000000007948 */ /* 0x000fea0003800000 */
[----:B------:R-:W-:Y:S01]  /*70c0*/  R2UR UR4, R39 ;  /* 0x00000000270472ca */ /* 0x000fe200000e0000 */
[--C-:B------:R-:W-:Y:S01]  /*70d0*/  HADD2.F32 R40, -RZ, R48.reuse.H0_H0 ;  /* 0x20000030ff287230 */ /* 0x100fe20000004100 */
[----:B------:R-:W-:Y:S01]  /*70e0*/  ISETP.NE.AND P0, PT, R98, RZ, PT ;  /* 0x000000ff6200720c */ /* 0x000fe20003f05270 */
[----:B------:R-:W-:Y:S01]  /*70f0*/  HADD2.F32 R43, -RZ, R48.H1_H1 ;  /* 0x30000030ff2b7230 */ /* 0x000fe20000004100 */
[----:B------:R-:W-:Y:S01]  /*7100*/  BSSY.RECONVERGENT B0, `(.L_x_120) ;  /* 0x000008b000007945 */ /* 0x000fe20003800200 */
[----:B------:R-:W-:Y:S02]  /*7110*/  HADD2.F32 R42, -RZ, R49.H0_H0 ;  /* 0x20000031ff2a7230 */ /* 0x000fe40000004100 */
[----:B------:R-:W-:Y:S02]  /*7120*/  HADD2.F32 R45, -RZ, R51.H0_H0 ;  /* 0x20000033ff2d7230 */ /* 0x000fe40000004100 */
[----:B------:R-:W-:Y:S04]  /*7130*/  HADD2.F32 R44, -RZ, R75.H1_H1 ;  /* 0x3000004bff2c7230 */ /* 0x000fe80000004100 */
[----:B------:R-:W4:Y:S02]  /*7140*/  LDTM.x32 R4, tmem[UR4] ;  /* 0x00000004000479ee */ /* 0x000f2400082c0000 */
[C---:B----4-:R-:W-:Y:S01]  /*7150*/  FMUL R0, R38.reuse, R4 ;  /* 0x0000000426007220 */ /* 0x050fe20000400000 */
[C---:B------:R-:W-:Y:S01]  /*7160*/  FMUL R2, R38.reuse, R5 ;  /* 0x0000000526027220 */ /* 0x040fe20000400000 */
[C---:B-1----:R-:W-:Y:S01]  /*7170*/  FMUL R3, R38.reuse, R6 ;  /* 0x0000000626037220 */ /* 0x042fe20000400000 */
[C---:B------:R-:W-:Y:S01]  /*7180*/  FMUL R7, R38.reuse, R7 ;  /* 0x0000000726077220 */ /* 0x040fe20000400000 */
[C---:B------:R-:W-:Y:S01]  /*7190*/  FFMA R0, R41.reuse, R40, R0 ;  /* 0x0000002829007223 */ /* 0x040fe20000000000 */
[----:B------:R-:W-:Y:S02]  /*71a0*/  HADD2.F32 R40, -RZ, R49.H1_H1 ;  /* 0x30000031ff287230 */ /* 0x000fe40000004100 */
[C---:B------:R-:W-:Y:S01]  /*71b0*/  FFMA R2, R41.reuse, R43, R2 ;  /* 0x0000002b29027223 */ /* 0x040fe20000000002 */
[C---:B------:R-:W-:Y:S01]  /*71c0*/  FFMA R3, R41.reuse, R42, R3 ;  /* 0x0000002a29037223 */ /* 0x040fe20000000003 */
[--C-:B------:R-:W-:Y:S02]  /*71d0*/  HADD2.F32 R43, -RZ, R50.reuse.H0_H0 ;  /* 0x20000032ff2b7230 */ /* 0x100fe40000004100 */
[----:B------:R-:W-:Y:S01]  /*71e0*/  FMUL R4, R38, R8 ;  /* 0x0000000826047220 */ /* 0x000fe20000400000 */
[----:B------:R-:W-:Y:S01]  /*71f0*/  HADD2.F32 R42, -RZ, R50.H1_H1 ;  /* 0x30000032ff2a7230 */ /* 0x000fe20000004100 */
[----:B------:R-:W-:Y:S01]  /*7200*/  F2FP.F16.F32.PACK_AB R52, R2, R0 ;  /* 0x000000000234723e */ /* 0x000fe200000000ff */
[C---:B------:R-:W-:Y:S01]  /*7210*/  FFMA R7, R41.reuse, R40, R7 ;  /* 0x0000002829077223 */ /* 0x040fe20000000007 */
[----:B------:R-:W-:Y:S01]  /*7220*/  FFMA R4, R41, R43, R4 ;  /* 0x0000002b29047223 */ /* 0x000fe20000000004 */
[C---:B------:R-:W-:Y:S01]  /*7230*/  FMUL R5, R38.reuse, R9 ;  /* 0x0000000926057220 */ /* 0x040fe20000400000 */
[C---:B------:R-:W-:Y:S01]  /*7240*/  FMUL R6, R38.reuse, R10 ;  /* 0x0000000a26067220 */ /* 0x040fe20000400000 */
[----:B------:R-:W-:Y:S01]  /*7250*/  HADD2.F32 R40, -RZ, R51.H1_H1 ;  /* 0x30000033ff287230 */ /* 0x000fe20000004100 */
[----:B------:R-:W-:Y:S01]  /*7260*/  F2FP.F16.F32.PACK_AB R53, R7, R3 ;  /* 0x000000030735723e */ /* 0x000fe200000000ff */
[C---:B------:R-:W-:Y:S01]  /*7270*/  FFMA R5, R41.reuse, R42, R5 ;  /* 0x0000002a29057223 */ /* 0x040fe20000000005 */
[----:B------:R-:W-:Y:S01]  /*7280*/  FFMA R6, R41, R45, R6 ;  /* 0x0000002d29067223 */ /* 0x000fe20000000006 */
[C---:B------:R-:W-:Y:S01]  /*7290*/  FMUL R11, R38.reuse, R11 ;  /* 0x0000000b260b7220 */ /* 0x040fe20000400000 */
[--C-:B------:R-:W-:Y:S02]  /*72a0*/  HADD2.F32 R43, -RZ, R56.reuse.H0_H0 ;  /* 0x20000038ff2b7230 */ /* 0x100fe40000004100 */
[C---:B------:R-:W-:Y:S01]  /*72b0*/  FMUL R8, R38.reuse, R12 ;  /* 0x0000000c26087220 */ /* 0x040fe20000400000 */
[----:B------:R-:W-:Y:S01]  /*72c0*/  F2FP.F16.F32.PACK_AB R54, R5, R4 ;  /* 0x000000040536723e */ /* 0x000fe200000000ff */
[C---:B------:R-:W-:Y:S01]  /*72d0*/  FFMA R11, R41.reuse, R40, R11 ;  /* 0x00000028290b7223 */ /* 0x040fe2000000000b */
[----:B------:R-:W-:Y:S02]  /*72e0*/  HADD2.F32 R40, -RZ, R56.H1_H1 ;  /* 0x30000038ff287230 */ /* 0x000fe40000004100 */
[----:B------:R-:W-:Y:S01]  /*72f0*/  FFMA R8, R41, R43, R8 ;  /* 0x0000002b29087223 */ /* 0x000fe20000000008 */
[C---:B------:R-:W-:Y:S01]  /*7300*/  FMUL R9, R38.reuse, R13 ;  /* 0x0000000d26097220 */ /* 0x040fe20000400000 */
[--C-:B------:R-:W-:Y:S01]  /*7310*/  HADD2.F32 R45, -RZ, R57.reuse.H0_H0 ;  /* 0x20000039ff2d7230 */ /* 0x100fe20000004100 */
[----:B------:R-:W-:Y:S01]  /*7320*/  F2FP.F16.F32.PACK_AB R55, R11, R6 ;  /* 0x000000060b37723e */ /* 0x000fe200000000ff */
[C---:B------:R-:W-:Y:S01]  /*7330*/  FMUL R10, R38.reuse, R14 ;  /* 0x0000000e260a7220 */ /* 0x040fe20000400000 */
[----:B------:R-:W-:Y:S02]  /*7340*/  HADD2.F32 R42, -RZ, R57.H1_H1 ;  /* 0x30000039ff2a7230 */ /* 0x000fe40000004100 */
[C---:B------:R-:W-:Y:S01]  /*7350*/  FFMA R9, R41.reuse, R40, R9 ;  /* 0x0000002829097223 */ /* 0x040fe20000000009 */
[C---:B------:R-:W-:Y:S01]  /*7360*/  FMUL R15, R38.reuse, R15 ;  /* 0x0000000f260f7220 */ /* 0x040fe20000400000 */
[----:B------:R1:W-:Y:S01]  /*7370*/  STS.128 [R96], R52 ;  /* 0x0000003460007388 */ /* 0x0003e20000000c00 */
[----:B------:R-:W-:Y:S01]  /*7380*/  FFMA R10, R41, R45, R10 ;  /* 0x0000002d290a7223 */ /* 0x000fe2000000000a */
[--C-:B------:R-:W-:Y:S01]  /*7390*/  HADD2.F32 R40, -RZ, R58.reuse.H0_H0 ;  /* 0x2000003aff287230 */ /* 0x100fe20000004100 */
[----:B------:R-:W-:Y:S01]  /*73a0*/  F2FP.F16.F32.PACK_AB R68, R9, R8 ;  /* 0x000000080944723e */ /* 0x000fe200000000ff */
[----:B------:R-:W-:Y:S01]  /*73b0*/  FFMA R15, R41, R42, R15 ;  /* 0x0000002a290f7223 */ /* 0x000fe2000000000f */
[C---:B------:R-:W-:Y:S01]  /*73c0*/  FMUL R12, R38.reuse, R16 ;  /* 0x00000010260c7220 */ /* 0x040fe20000400000 */
[----:B------:R-:W-:Y:S02]  /*73d0*/  HADD2.F32 R42, -RZ, R58.H1_H1 ;  /* 0x3000003aff2a7230 */ /* 0x000fe40000004100 */
[C---:B------:R-:W-:Y:S01]  /*73e0*/  FMUL R13, R38.reuse, R17 ;  /* 0x00000011260d7220 */ /* 0x040fe20000400000 */
[--C-:B------:R-:W-:Y:S01]  /*73f0*/  HADD2.F32 R43, -RZ, R59.reuse.H0_H0 ;  /* 0x2000003bff2b7230 */ /* 0x100fe20000004100 */
[----:B------:R-:W-:Y:S01]  /*7400*/  F2FP.F16.F32.PACK_AB R69, R15, R10 ;  /* 0x0000000a0f45723e */ /* 0x000fe200000000ff */
[C---:B------:R-:W-:Y:S01]  /*7410*/  FFMA R12, R41.reuse, R40, R12 ;  /* 0x00000028290c7223 */ /* 0x040fe2000000000c */
[C---:B------:R-:W-:Y:S01]  /*7420*/  FFMA R13, R41.reuse, R42, R13 ;  /* 0x0000002a290d7223 */ /* 0x040fe2000000000d */
[C---:B------:R-:W-:Y:S01]  /*7430*/  FMUL R14, R38.reuse, R18 ;  /* 0x00000012260e7220 */ /* 0x040fe20000400000 */
[----:B------:R-:W-:Y:S02]  /*7440*/  HADD2.F32 R40, -RZ, R59.H1_H1 ;  /* 0x3000003bff287230 */ /* 0x000fe40000004100 */
[C---:B------:R-:W-:Y:S01]  /*7450*/  FMUL R19, R38.reuse, R19 ;  /* 0x0000001326137220 */ /* 0x040fe20000400000 */
[C---:B------:R-:W-:Y:S01]  /*7460*/  FMUL R16, R38.reuse, R20 ;  /* 0x0000001426107220 */ /* 0x040fe20000400000 */
[C---:B------:R-:W-:Y:S01]  /*7470*/  FFMA R14, R41.reuse, R43, R14 ;  /* 0x0000002b290e7223 */ /* 0x040fe2000000000e */
[--C-:B------:R-:W-:Y:S02]  /*7480*/  HADD2.F32 R43, -RZ, R64.reuse.H0_H0 ;  /* 0x20000040ff2b7230 */ /* 0x100fe40000004100 */
[C---:B------:R-:W-:Y:S01]  /*7490*/  FFMA R19, R41.reuse, R40, R19 ;  /* 0x0000002829137223 */ /* 0x040fe20000000013 */
[----:B------:R-:W-:Y:S02]  /*74a0*/  HADD2.F32 R42, -RZ, R64.H1_H1 ;  /* 0x30000040ff2a7230 */ /* 0x000fe40000004100 */
[C---:B------:R-:W-:Y:S01]  /*74b0*/  FMUL R17, R38.reuse, R21 ;  /* 0x0000001526117220 */ /* 0x040fe20000400000 */
[--C-:B------:R-:W-:Y:S02]  /*74c0*/  HADD2.F32 R45, -RZ, R65.reuse.H0_H0 ;  /* 0x20000041ff2d7230 */ /* 0x100fe40000004100 */
[C---:B------:R-:W-:Y:S01]  /*74d0*/  FMUL R18, R38.reuse, R22 ;  /* 0x0000001626127220 */ /* 0x040fe20000400000 */
[----:B------:R-:W-:Y:S02]  /*74e0*/  HADD2.F32 R40, -RZ, R65.H1_H1 ;  /* 0x30000041ff287230 */ /* 0x000fe40000004100 */
[C---:B------:R-:W-:Y:S01]  /*74f0*/  FMUL R23, R38.reuse, R23 ;  /* 0x0000001726177220 */ /* 0x040fe20000400000 */
[C---:B------:R-:W-:Y:S01]  /*7500*/  FFMA R16, R41.reuse, R43, R16 ;  /* 0x0000002b29107223 */ /* 0x040fe20000000010 */
[C---:B------:R-:W-:Y:S01]  /*7510*/  FFMA R17, R41.reuse, R42, R17 ;  /* 0x0000002a29117223 */ /* 0x040fe20000000011 */
[C---:B------:R-:W-:Y:S01]  /*7520*/  FFMA R18, R41.reuse, R45, R18 ;  /* 0x0000002d29127223 */ /* 0x040fe20000000012 */
[C---:B------:R-:W-:Y:S01]  /*7530*/  FFMA R23, R41.reuse, R40, R23 ;  /* 0x0000002829177223 */ /* 0x040fe20000000017 */
[--C-:B------:R-:W-:Y:S02]  /*7540*/  HADD2.F32 R43, -RZ, R66.reuse.H0_H0 ;  /* 0x20000042ff2b7230 */ /* 0x100fe40000004100 */
[C---:B------:R-:W-:Y:S01]  /*7550*/  FMUL R20, R38.reuse, R24 ;  /* 0x0000001826147220 */ /* 0x040fe20000400000 */
        /* <DEDUP_REMOVED lines=9> */
[----:B------:R-:W-:Y:S01]  /*75f0*/  FFMA R27, R41, R42, R27 ;  /* 0x0000002a291b7223 */ /* 0x000fe2000000001b */
[--C-:B------:R-:W-:Y:S02]  /*7600*/  HADD2.F32 R40, -RZ, R72.reuse.H0_H0 ;  /* 0x20000048ff287230 */ /* 0x100fe40000004100 */
[C---:B------:R-:W-:Y:S01]  /*7610*/  FMUL R24, R38.reuse, R28 ;  /* 0x0000001c26187220 */ /* 0x040fe20000400000 */
[----:B------:R-:W-:Y:S02]  /*7620*/  HADD2.F32 R42, -RZ, R72.H1_H1 ;  /* 0x30000048ff2a7230 */ /* 0x000fe40000004100 */
[C---:B------:R-:W-:Y:S01]  /*7630*/  FMUL R25, R38.reuse, R29 ;  /* 0x0000001d26197220 */ /* 0x040fe20000400000 */
[--C-:B------:R-:W-:Y:S02]  /*7640*/  HADD2.F32 R43, -RZ, R73.reuse.H0_H0 ;  /* 0x20000049ff2b7230 */ /* 0x100fe40000004100 */
[C---:B------:R-:W-:Y:S01]  /*7650*/  FMUL R26, R38.reuse, R30 ;  /* 0x0000001e261a7220 */ /* 0x040fe20000400000 */
[----:B------:R-:W-:Y:S01]  /*7660*/  F2FP.F16.F32.PACK_AB R70, R13, R12 ;  /* 0x0000000c0d46723e */ /* 0x000fe200000000ff */
[----:B------:R-:W-:Y:S01]  /*7670*/  FFMA R24, R41, R40, R24 ;  /* 0x0000002829187223 */ /* 0x000fe20000000018 */
[----:B------:R-:W-:Y:S01]  /*7680*/  F2FP.F16.F32.PACK_AB R71, R19, R14 ;  /* 0x0000000e1347723e */ /* 0x000fe200000000ff */
[C---:B------:R-:W-:Y:S01]  /*7690*/  FFMA R25, R41.reuse, R42, R25 ;  /* 0x0000002a29197223 */ /* 0x040fe20000000019 */
[C---:B------:R-:W-:Y:S01]  /*76a0*/  FFMA R26, R41.reuse, R43, R26 ;  /* 0x0000002b291a7223 */ /* 0x040fe2000000001a */
[----:B------:R-:W-:Y:S02]  /*76b0*/  HADD2.F32 R40, -RZ, R73.H1_H1 ;  /* 0x30000049ff287230 */ /* 0x000fe40000004100 */
[C---:B------:R-:W-:Y:S01]  /*76c0*/  FMUL R31, R38.reuse, R31 ;  /* 0x0000001f261f7220 */ /* 0x040fe20000400000 */
[----:B------:R1:W-:Y:S01]  /*76d0*/  STS.128 [R95+0x10], R68 ;  /* 0x000010445f007388 */ /* 0x0003e20000000c00 */
[--C-:B------:R-:W-:Y:S02]  /*76e0*/  HADD2.F32 R43, -RZ, R74.reuse.H0_H0 ;  /* 0x2000004aff2b7230 */ /* 0x100fe40000004100 */
[C---:B------:R-:W-:Y:S01]  /*76f0*/  FMUL R28, R38.reuse, R32 ;  /* 0x00000020261c7220 */ /* 0x040fe20000400000 */
[----:B------:R-:W-:Y:S02]  /*7700*/  HADD2.F32 R42, -RZ, R74.H1_H1 ;  /* 0x3000004aff2a7230 */ /* 0x000fe40000004100 */
[C---:B------:R-:W-:Y:S01]  /*7710*/  FMUL R29, R38.reuse, R33 ;  /* 0x00000021261d7220 */ /* 0x040fe20000400000 */
[----:B------:R-:W-:Y:S02]  /*7720*/  HADD2.F32 R45, -RZ, R75.H0_H0 ;  /* 0x2000004bff2d7230 */ /* 0x000fe40000004100 */
[C---:B------:R-:W-:Y:S01]  /*7730*/  FMUL R30, R38.reuse, R34 ;  /* 0x00000022261e7220 */ /* 0x040fe20000400000 */
[----:B------:R-:W-:Y:S01]  /*7740*/  FFMA R31, R41, R40, R31 ;  /* 0x00000028291f7223 */ /* 0x000fe2000000001f */
[----:B------:R-:W-:Y:S01]  /*7750*/  FMUL R35, R38, R35 ;  /* 0x0000002326237220 */ /* 0x000fe20000400000 */
[----:B------:R-:W-:Y:S01]  /*7760*/  F2FP.F16.F32.PACK_AB R104, R17, R16 ;  /* 0x000000101168723e */ /* 0x000fe200000000ff */
[----:B------:R-:W-:Y:S01]  /*7770*/  FFMA R28, R41, R43, R28 ;  /* 0x0000002b291c7223 */ /* 0x000fe2000000001c */
[----:B------:R-:W-:Y:S01]  /*7780*/  F2FP.F16.F32.PACK_AB R105, R23, R18 ;  /* 0x000000121769723e */ /* 0x000fe200000000ff */
[----:B------:R-:W-:Y:S01]  /*7790*/  FFMA R29, R41, R42, R29 ;  /* 0x0000002a291d7223 */ /* 0x000fe2000000001d */
[----:B------:R-:W-:Y:S01]  /*77a0*/  F2FP.F16.F32.PACK_AB R106, R21, R20 ;  /* 0x00000014156a723e */ /* 0x000fe200000000ff */
[----:B------:R-:W-:Y:S01]  /*77b0*/  FFMA R30, R41, R45, R30 ;  /* 0x0000002d291e7223 */ /* 0x000fe2000000001e */
[----:B------:R-:W-:Y:S01]  /*77c0*/  F2FP.F16.F32.PACK_AB R107, R27, R22 ;  /* 0x000000161b6b723e */ /* 0x000fe200000000ff */
[----:B------:R-:W-:Y:S01]  /*77d0*/  FFMA R35, R41, R44, R35 ;  /* 0x0000002c29237223 */ /* 0x000fe20000000023 */
[----:B------:R-:W-:Y:S02]  /*77e0*/  F2FP.F16.F32.PACK_AB R108, R25, R24 ;  /* 0x00000018196c723e */ /* 0x000fe400000000ff */
[----:B------:R-:W-:Y:S01]  /*77f0*/  F2FP.F16.F32.PACK_AB R109, R31, R26 ;  /* 0x0000001a1f6d723e */ /* 0x000fe200000000ff */
[----:B------:R1:W-:Y:S01]  /*7800*/  STS.128 [R94+0x20], R104 ;  /* 0x000020685e007388 */ /* 0x0003e20000000c00 */
[----:B------:R-:W-:Y:S02]  /*7810*/  F2FP.F16.F32.PACK_AB R110, R29, R28 ;  /* 0x0000001c1d6e723e */ /* 0x000fe400000000ff */
[----:B------:R-:W-:Y:S05]  /*7820*/  F2FP.F16.F32.PACK_AB R111, R35, R30 ;  /* 0x0000001e236f723e */ /* 0x000fea00000000ff */
[----:B------:R1:W-:Y:S01]  /*7830*/  STS.128 [R90+0x30], R108 ;  /* 0x0000306c5a007388 */ /* 0x0003e20000000c00 */
[----:B------:R-:W-:Y:S01]  /*7840*/  @!PT LDS RZ, [RZ] ;  /* 0x00000000fffff984 */ /* 0x000fe20000000800 */
[----:B------:R-:W-:Y:S01]  /*7850*/  @!PT LDS RZ, [RZ] ;  /* 0x00000000fffff984 */ /* 0x000fe20000000800 */
[----:B------:R-:W-:Y:S01]  /*7860*/  @!PT LDS RZ, [RZ] ;  /* 0x00000000fffff984 */ /* 0x000fe20000000800 */
[----:B------:R-:W-:Y:S01]  /*7870*/  @!PT LDS RZ, [RZ] ;  /* 0x00000000fffff984 */ /* 0x000fe20000000800 */
[----:B------:R3:W-:Y:S07]  /*7880*/  MEMBAR.ALL.CTA ;  /* 0x0000000000007992 */ /* 0x0007ee0000008000 */
[----:B---3--:R-:W3:Y:S02]  /*7890*/  FENCE.VIEW.ASYNC.S ;  /* 0x00000000000073c6 */ /* 0x008ee40000000000 */
[----:B---3--:R-:W-:Y:S06]  /*78a0*/  BAR.SYNC.DEFER_BLOCKING 0x1, 0x80 ;  /* 0x0042000000007b1d */ /* 0x008fec0000010000 */
[----:B------:R-:W-:Y:S05]  /*78b0*/  @P0 BRA `(.L_x_121) ;  /* 0x00000000003c0947 */ /* 0x000fea0003800000 */
[----:B------:R-:W3:Y:S01]  /*78c0*/  LDCU.64 UR6, c[0x0][0x348] ;  /* 0x00006900ff0677ac */ /* 0x000ee20008000a00 */
[----:B------:R-:W-:Y:S01]  /*78d0*/  UIADD3 UR4, UPT, UPT, UR43, 0x200, URZ ;  /* 0x000002002b047890 */ /* 0x000fe2000fffe0ff */
[----:B------:R-:W-:Y:S01]  /*78e0*/  UMOV UR51, UR36 ;  /* 0x0000002400337c82 */ /* 0x000fe20008000000 */
[----:B------:R-:W-:Y:S02]  /*78f0*/  UIADD3 UR9, UPT, UPT, UR49, 0x80, URZ ;  /* 0x0000008031097890 */ /* 0x000fe4000fffe0ff */
[----:B------:R-:W-:Y:S02]  /*7900*/  UIADD3 UR8, UPT, UPT, UR43, 0x1200, URZ ;  /* 0x000012002b087890 */ /* 0x000fe4000fffe0ff */
[----:B------:R-:W-:Y:S01]  /*7910*/  MOV R87, UR4 ;  /* 0x0000000400577c02 */ /* 0x000fe20008000f00 */
[----:B------:R-:W-:Y:S01]  /*7920*/  UMOV UR10, UR50 ;  /* 0x00000032000a7c82 */ /* 0x000fe20008000000 */
[----:B------:R-:W-:Y:S02]  /*7930*/  UMOV UR11, UR36 ;  /* 0x00000024000b7c82 */ /* 0x000fe40008000000 */
[----:B------:R-:W-:Y:S01]  /*7940*/  R2UR UR48, R87 ;  /* 0x00000000573072ca */ /* 0x000fe200000e0000 */
[----:B---3--:R-:W-:Y:S04]  /*7950*/  UIADD3 UR4, UP0, UPT, UR6, 0x680, URZ ;  /* 0x0000068006047890 */ /* 0x008fe8000ff1e0ff */
[----:B------:R-:W-:Y:S09]  /*7960*/  UIADD3.X UR5, UPT, UPT, URZ, UR7, URZ, UP0, !UPT ;  /* 0x00000007ff057290 */ /* 0x000ff200087fe4ff */
[----:B------:R3:W-:Y:S01]  /*7970*/  UTMASTG.3D [UR48], [UR4] ;  /* 0x00000030040073b5 */ /* 0x0007e20008010000 */
[----:B------:R3:W-:Y:S01]  /*7980*/  UTMASTG.3D [UR8], [UR4] ;  /* 0x00000008040073b5 */ /* 0x0007e20008010000 */
[----:B------:R0:W-:Y:S01]  /*7990*/  UTMACMDFLUSH ;  /* 0x00000000000079b7 */ /* 0x0001e20000000000 */
[----:B---3--:R-:W-:Y:S04]  /*79a0*/  DEPBAR.LE SB0, 0x1 ;  /* 0x000080400000791a */ /* 0x008fe80000000000 */
.L_x_121:
[----:B------:R-:W-:Y:S05]  /*79b0*/  BSYNC.RECONVERGENT B0 ;  /* 0x0000000000007941 */ /* 0x000fea0003800200 */
.L_x_120:
[----:B------:R-:W-:Y:S01]  /*79c0*/  BAR.SYNC.DEFER_BLOCKING 0x1, 0x80 ;  /* 0x0042000000007b1d */ /* 0x000fe20000010000 */
[----:B------:R-:W-:Y:S01]  /*79d0*/  ISETP.NE.AND P1, PT, R99, RZ, PT ;  /* 0x000000ff6300720c */ /* 0x000fe20003f25270 */
[----:B------:R-:W-:Y:S01]  /*79e0*/  UISETP.NE.AND UP0, UPT, UR47, URZ, UPT ;  /* 0x000000ff2f00728c */ /* 0x000fe2000bf05270 */
[----:B------:R-:W-:Y:S11]  /*79f0*/  LEA R3, R47, UR43, 0x3 ;  /* 0x0000002b2f037c11 */ /* 0x000ff6000f8e18ff */
[----:B------:R-:W-:Y:S01]  /*7a00*/  @P1 SHF.L.U32 R2, R93, 0x1f, RZ ;  /* 0x0000001f5d021819 */ /* 0x000fe200000006ff */
[----:B------:R-:W-:Y:S06]  /*7a10*/  BRA.U !UP0, `(.L_x_122) ;  /* 0x0000000108247547 */ /* 0x000fec000b800000 */
[----:B------:R-:W-:Y:S01]  /*7a20*/  IMAD.U32 R5, RZ, RZ, UR46 ;  /* 0x0000002eff057e24 */ /* 0x000fe2000f8e00ff */
[----:B------:R-:W-:Y:S01]  /*7a30*/  MOV R0, UR52 ;  /* 0x0000003400007c02 */ /* 0x000fe20008000f00 */
[----:B------:R-:W-:Y:S03]  /*7a40*/  UIADD3 UR4, UPT, UPT, UR46, 0x1, URZ ;  /* 0x000000012e047890 */ /* 0x000fe6000fffe0ff */
[----:B------:R-:W-:Y:S01]  /*7a50*/  @P1 LEA R5, R5, UR43, 0x3 ;  /* 0x0000002b05051c11 */ /* 0x000fe2000f8e18ff */
[----:B------:R-:W-:Y:S04]  /*7a60*/  UISETP.NE.AND UP0, UPT, UR4, 0x4, UPT ;  /* 0x000000040400788c */ /* 0x000fe8000bf05270 */
[----:B------:R-:W-:Y:S01]  /*7a70*/  @P1 VIADD R5, R5, 0x60 ;  /* 0x0000006005051836 */ /* 0x000fe20000000000 */
[----:B------:R-:W-:Y:S04]  /*7a80*/  USEL UR46, UR4, URZ, UP0 ;  /* 0x000000ff042e7287 */ /* 0x000fe80008000000 */
[----:B------:R-:W-:Y:S04]  /*7a90*/  @P1 PRMT R0, R0, 0x654, R5 ;  /* 0x0000065400001816 */ /* 0x000fe80000000005 */
[----:B------:R3:W-:Y:S04]  /*7aa0*/  @P1 SYNCS.ARRIVE.TRANS64.RED.A1T0 RZ, [R0+URZ], RZ ;  /* 0x000000ff00ff19a7 */ /* 0x0007e800081004ff */
.L_x_122:
[----:B------:R-:W4:Y:S01]  /*7ab0*/  @P1 SYNCS.PHASECHK.TRANS64.TRYWAIT P0, [R3+URZ+0x40], R2 ;  /* 0x00004002030015a7 */ /* 0x000f2200080011ff */
[----:B------:R-:W-:Y:S01]  /*7ac0*/  BSSY B1, `(.L_x_123) ;  /* 0x0000016000017945 */ /* 0x000fe20003800000 */
[----:B----4-:R-:W-:Y:S03]  /*7ad0*/  @P1 SEL R46, RZ, 0x1, !P0 ;  /* 0x00000001ff2e1807 */ /* 0x010fe60004000000 */
[----:B------:R-:W-:Y:S05]  /*7ae0*/  @!P1 BRA `(.L_x_124) ;  /* 0x00000000004c9947 */ /* 0x000fea0003800000 */
[----:B------:R-:W-:Y:S01]  /*7af0*/  ISETP.NE.AND P0, PT, R46, RZ, PT ;  /* 0x000000ff2e00720c */ /* 0x000fe20003f05270 */
[----:B------:R-:W-:Y:S01]  /*7b00*/  BSSY B0, `(.L_x_125) ;  /* 0x000000b000007945 */ /* 0x000fe20003800000 */
[----:B------:R-:W-:Y:S11]  /*7b10*/  ISETP.NE.AND P1, PT, R60, RZ, PT ;  /* 0x000000ff3c00720c */ /* 0x000ff60003f25270 */
[----:B------:R-:W-:Y:S02]  /*7b20*/  @!UPT UIADD3 URZ, UPT, UPT, URZ, URZ, URZ ;  /* 0x000000fffffff290 */ /* 0x000fe4000fffe0ff */
[C---:B------:R-:W-:Y:S01]  /*7b30*/  @P1 IMAD R6, R47.reuse, 0x2000, R96 ;  /* 0x000020002f061824 */ /* 0x040fe200078e0260 */
[C---:B------:R-:W-:Y:S01]  /*7b40*/  @P1 LEA R4, R47.reuse, R94, 0xd ;  /* 0x0000005e2f041211 */ /* 0x040fe200078e68ff */
[C---:B------:R-:W-:Y:S02]  /*7b50*/  @P1 IMAD R5, R47.reuse, 0x2000, R95 ;  /* 0x000020002f051824 */ /* 0x040fe400078e025f */
[----:B------:R-:W-:Y:S01]  /*7b60*/  @P1 IMAD R2, R47, 0x2000, R90 ;  /* 0x000020002f021824 */ /* 0x000fe200078e025a */
[----:B------:R-:W-:Y:S06]  /*7b70*/  @P0 BRA `(.L_x_126) ;  /* 0x00000000000c0947 */ /* 0x000fec0003800000 */
[----:B---3--:R-:W-:Y:S04]  /*7b80*/  SHF.L.U32 R0, R93, 0x1f, RZ ;  /* 0x0000001f5d007819 */ /* 0x008fe800000006ff */
[----:B------:R-:W3:Y:S02]  /*7b90*/  SYNCS.PHASECHK.TRANS64.TRYWAIT P0, [R3+URZ+0x40], R0 ;  /* 0x00004000030075a7 */ /* 0x000ee400080011ff */
[----:B---3--:R-:W-:Y:S05]  /*7ba0*/  @!P0 BRA `(.L_x_127) ;  /* 0x0000003400088947 */ /* 0x008fea0003800000 */
.L_x_126:
[----:B------:R-:W-:Y:S05]  /*7bb0*/  BSYNC B0 ;  /* 0x0000000000007941 */ /* 0x000fea0003800000 */
.L_x_125:
[----:B------:R-:W-:Y:S02]  /*7bc0*/  ISETP.NE.AND P0, PT, R60, RZ, PT ;  /* 0x000000ff3c00720c */ /* 0x000fe40003f05270 */
[----:B------:R-:W-:Y:S11]  /*7bd0*/  IADD3 R47, PT, PT, R47, 0x1, RZ ;  /* 0x000000012f2f7810 */ /* 0x000ff60007ffe0ff */
[----:B------:R4:W1:Y:S04]  /*7be0*/  @P0 LDS.128 R48, [R6] ;  /* 0x0000000006300984 */ /* 0x0008680000000c00 */
[----:B------:R4:W1:Y:S04]  /*7bf0*/  @P0 LDS.128 R56, [R5+0x10] ;  /* 0x0000100005380984 */ /* 0x0008680000000c00 */
[----:B------:R4:W1:Y:S04]  /*7c00*/  @P0 LDS.128 R64, [R4+0x20] ;  /* 0x0000200004400984 */ /* 0x0008680000000c00 */
[----:B------:R4:W1:Y:S02]  /*7c10*/  @P0 LDS.128 R72, [R2+0x30] ;  /* 0x0000300002480984 */ /* 0x0008640000000c00 */
.L_x_124:
[----:B------:R-:W-:Y:S05]  /*7c20*/  BSYNC B1 ;  /* 0x0000000000017941 */ /* 0x000fea0003800000 */
.L_x_123:
[----:B---3--:R-:W-:Y:S05]  /*7c30*/  VIADD R0, R39, 0x20 ;  /* 0x0000002027007836 */ /* 0x008fea0000000000 */
[----:B------:R-:W-:Y:S04]  /*7c40*/  SHF.R.U32.HI R0, RZ, 0x15, R0 ;  /* 0x00000015ff007819 */ /* 0x000fe80000011600 */
[----:B------:R-:W-:Y:S11]  /*7c50*/  LOP3.LUT P0, RZ, R0, 0x3, R85, 0x48, !PT ;  /* 0x0000000300ff7812 */ /* 0x000ff60007804855 */
[----:B------:R-:W-:Y:S02]  /*7c60*/  @!UPT UIADD3 URZ, UPT, UPT, URZ, URZ, URZ ;  /* 0x000000fffffff290 */ /* 0x000fe4000fffe0ff */
[----:B------:R-:W-:Y:S05]  /*7c70*/  @!P0 BRA `(.L_x_128) ;  /* 0x0000000000408947 */ /* 0x000fea0003800000 */
[----:B------:R-:W3:Y:S01]  /*7c80*/  LDCU.64 UR8, c[0x4][0x70] ;  /* 0x01000e00ff0877ac */ /* 0x000ee20008000a00 */
[----:B------:R-:W-:Y:S01]  /*7c90*/  MOV R3, 0x0 ;  /* 0x0000000000037802 */ /* 0x000fe20000000f00 */
[----:B------:R-:W-:Y:S02]  /*7ca0*/  HFMA2 R12, -RZ, RZ, 0, 5.9604644775390625e-08 ;  /* 0x00000001ff0c7431 */ /* 0x000fe400000001ff */
[----:B------:R-:W-:Y:S02]  /*7cb0*/  IMAD.MOV.U32 R8, RZ, RZ, 0x192 ;  /* 0x00000192ff087424 */ /* 0x000fe400078e00ff */
[----:B------:R-:W-:Y:S01]  /*7cc0*/  IMAD.MOV.U32 R13, RZ, RZ, RZ ;  /* 0x000000ffff0d7224 */ /* 0x000fe200078e00ff */
[----:B------:R-:W5:Y:S01]  /*7cd0*/  LDCU.64 UR6, c[0x4][0x78] ;  /* 0x01000f00ff0677ac */ /* 0x000f620008000a00 */
[----:B----4-:R-:W4:Y:S01]  /*7ce0*/  LDC.64 R2, c[0x4][R3] ;  /* 0x0100000003027b82 */ /* 0x010f220000000a00 */
[----:B------:R-:W2:Y:S01]  /*7cf0*/  LDCU.64 UR4, c[0x4][0x10] ;  /* 0x01000200ff0477ac */ /* 0x000ea20008000a00 */
[----:B---3--:R-:W-:Y:S01]  /*7d00*/  MOV R5, UR9 ;  /* 0x0000000900057c02 */ /* 0x008fe20008000f00 */
[----:B------:R-:W-:Y:S01]  /*7d10*/  IMAD.U32 R4, RZ, RZ, UR8 ;  /* 0x00000008ff047e24 */ /* 0x000fe2000f8e00ff */
[----:B-----5:R-:W-:Y:S01]  /*7d20*/  MOV R7, UR7 ;  /* 0x0000000700077c02 */ /* 0x020fe20008000f00 */
[----:B------:R-:W-:Y:S01]  /*7d30*/  IMAD.U32 R6, RZ, RZ, UR6 ;  /* 0x00000006ff067e24 */ /* 0x000fe2000f8e00ff */
[----:B--2---:R-:W-:Y:S01]  /*7d40*/  MOV R11, UR5 ;  /* 0x00000005000b7c02 */ /* 0x004fe20008000f00 */
[----:B------:R-:W-:Y:S02]  /*7d50*/  IMAD.U32 R10, RZ, RZ, UR4 ;  /* 0x00000004ff0a7e24 */ /* 0x000fe4000f8e00ff */
[----:B------:R-:W-:Y:S07]  /*7d60*/  LEPC R20, `(.L_x_128) ;  /* 0x000000001014794e */ /* 0x000fee0000000000 */
[----:B-1--4-:R-:W-:Y:S05]  /*7d70*/  CALL.ABS.NOINC R2 ;  /* 0x0000000002007343 */ /* 0x012fea0003c00000 */
.L_x_128:
[----:B------:R-:W-:Y:S05]  /*7d80*/  WARPSYNC.ALL ;  /* 0x0000000000007948 */ /* 0x000fea0003800000 */
[----:B------:R-:W-:Y:S01]  /*7d90*/  R2UR UR4, R39 ;  /* 0x00000000270472ca */ /* 0x000fe200000e0000 */
[--C-:B-1----:R-:W-:Y:S01]  /*7da0*/  HADD2.F32 R40, -RZ, R48.reuse.H0_H0 ;  /* 0x20000030ff287230 */ /* 0x102fe20000004100 */
[----:B------:R-:W-:Y:S01]  /*7db0*/  ISETP.NE.AND P6, PT, R99, RZ, PT ;  /* 0x000000ff6300720c */ /* 0x000fe20003fc5270 */
[----:B------:R-:W-:Y:S01]  /*7dc0*/  HADD2.F32 R43, -RZ, R48.H1_H1 ;  /* 0x30000030ff2b7230 */ /* 0x000fe20000004100 */
[----:B------:R-:W-:Y:S01]  /*7dd0*/  MOV R52, UR46 ;  /* 0x0000002e00347c02 */ /* 0x000fe20008000f00 */
[----:B------:R-:W-:Y:S01]  /*7de0*/  HADD2.F32 R42, -RZ, R49.H1_H1 ;  /* 0x30000031ff2a7230 */ /* 0x000fe20000004100 */
[----:B------:R-:W-:Y:S01]  /*7df0*/  MOV R61, UR52 ;  /* 0x00000034003d7c02 */ /* 0x000fe20008000f00 */
[----:B------:R-:W-:Y:S01]  /*7e00*/  HADD2.F32 R45, -RZ, R51.H0_H0 ;  /* 0x20000033ff2d7230 */ /* 0x000fe20000004100 */
[----:B------:R-:W-:Y:S01]  /*7e10*/  ISETP.NE.AND P0, PT, R98, RZ, PT ;  /* 0x000000ff6200720c */ /* 0x000fe20003f05270 */
[----:B------:R-:W-:Y:S01]  /*7e20*/  HADD2.F32 R44, -RZ, R75.H1_H1 ;  /* 0x3000004bff2c7230 */ /* 0x000fe20000004100 */
[----:B------:R-:W-:Y:S01]  /*7e30*/  BSSY.RECONVERGENT B0, `(.L_x_129) ;  /* 0x000008d000007945 */ /* 0x000fe20003800200 */
[----:B------:R-:W-:Y:S02]  /*7e40*/  LEA R62, R47, UR43, 0x3 ;  /* 0x0000002b2f3e7c11 */ /* 0x000fe4000f8e18ff */
[----:B----4-:R-:W1:Y:S02]  /*7e50*/  LDTM.x32 R4, tmem[UR4+0x20] ;  /* 0x00002004000479ee */ /* 0x010e6400082c0000 */
[----:B------:R-:W-:Y:S02]  /*7e60*/  @P6 LEA R52, R52, UR43, 0x3 ;  /* 0x0000002b34346c11 */ /* 0x000fe4000f8e18ff */
[----:B------:R-:W-:Y:S02]  /*7e70*/  @P6 SHF.L.U32 R63, R93, 0x1f, RZ ;  /* 0x0000001f5d3f6819 */ /* 0x000fe400000006ff */
[----:B------:R-:W-:Y:S04]  /*7e80*/  @P6 IADD3 R52, PT, PT, R52, 0x60, RZ ;  /* 0x0000006034346810 */ /* 0x000fe80007ffe0ff */
[----:B------:R-:W-:Y:S01]  /*7e90*/  @P6 PRMT R61, R61, 0x654, R52 ;  /* 0x000006543d3d6816 */ /* 0x000fe20000000034 */
[C---:B-1----:R-:W-:Y:S01]  /*7ea0*/  FMUL R0, R38.reuse, R4 ;  /* 0x0000000426007220 */ /* 0x042fe20000400000 */
[C---:B------:R-:W-:Y:S01]  /*7eb0*/  FMUL R2, R38.reuse, R5 ;  /* 0x0000000526027220 */ /* 0x040fe20000400000 */
[C---:B------:R-:W-:Y:S01]  /*7ec0*/  FMUL R3, R38.reuse, R6 ;  /* 0x0000000626037220 */ /* 0x040fe20000400000 */
[C---:B------:R-:W-:Y:S01]  /*7ed0*/  FMUL R7, R38.reuse, R7 ;  /* 0x0000000726077220 */ /* 0x040fe20000400000 */
[C---:B------:R-:W-:Y:S01]  /*7ee0*/  FFMA R0, R41.reuse, R40, R0 ;  /* 0x0000002829007223 */ /* 0x040fe20000000000 */
[----:B------:R-:W-:Y:S02]  /*7ef0*/  HADD2.F32 R40, -RZ, R49.H0_H0 ;  /* 0x20000031ff287230 */ /* 0x000fe40000004100 */
[C---:B------:R-:W-:Y:S01]  /*7f00*/  FFMA R2, R41.reuse, R43, R2 ;  /* 0x0000002b29027223 */ /* 0x040fe20000000002 */
[--C-:B------:R-:W-:Y:S02]  /*7f10*/  HADD2.F32 R43, -RZ, R50.reuse.H0_H0 ;  /* 0x20000032ff2b7230 */ /* 0x100fe40000004100 */
[C---:B------:R-:W-:Y:S01]  /*7f20*/  FMUL R4, R38.reuse, R8 ;  /* 0x0000000826047220 */ /* 0x040fe20000400000 */
[----:B------:R-:W-:Y:S01]  /*7f30*/  FMUL R5, R38, R9 ;  /* 0x0000000926057220 */ /* 0x000fe20000400000 */
[C---:B------:R-:W-:Y:S01]  /*7f40*/  FFMA R3, R41.reuse, R40, R3 ;  /* 0x0000002829037223 */ /* 0x040fe20000000003 */
[----:B------:R-:W-:Y:S01]  /*7f50*/  HADD2.F32 R40, -RZ, R50.H1_H1 ;  /* 0x30000032ff287230 */ /* 0x000fe20000004100 */
[----:B------:R-:W-:Y:S01]  /*7f60*/  F2FP.F16.F32.PACK_AB R52, R2, R0 ;  /* 0x000000000234723e */ /* 0x000fe200000000ff */
[C---:B------:R-:W-:Y:S01]  /*7f70*/  FFMA R7, R41.reuse, R42, R7 ;  /* 0x0000002a29077223 */ /* 0x040fe20000000007 */
[C---:B------:R-:W-:Y:S01]  /*7f80*/  FFMA R4, R41.reuse, R43, R4 ;  /* 0x0000002b29047223 */ /* 0x040fe20000000004 */
[C---:B------:R-:W-:Y:S01]  /*7f90*/  FMUL R6, R38.reuse, R10 ;  /* 0x0000000a26067220 */ /* 0x040fe20000400000 */
[----:B------:R-:W-:Y:S02]  /*7fa0*/  HADD2.F32 R42, -RZ, R51.H1_H1 ;  /* 0x30000033ff2a7230 */ /* 0x000fe40000004100 */
[----:B------:R-:W-:Y:S01]  /*7fb0*/  FFMA R5, R41, R40, R5 ;  /* 0x0000002829057223 */ /* 0x000fe20000000005 */
[----:B------:R-:W-:Y:S01]  /*7fc0*/  F2FP.F16.F32.PACK_AB R53, R7, R3 ;  /* 0x000000030735723e */ /* 0x000fe200000000ff */
[----:B------:R-:W-:Y:S01]  /*7fd0*/  FFMA R6, R41, R45, R6 ;  /* 0x0000002d29067223 */ /* 0x000fe20000000006 */
[C---:B------:R-:W-:Y:S01]  /*7fe0*/  FMUL R11, R38.reuse, R11 ;  /* 0x0000000b260b7220 */ /* 0x040fe20000400000 */
[--C-:B------:R-:W-:Y:S01]  /*7ff0*/  HADD2.F32 R40, -RZ, R56.reuse.H0_H0 ;  /* 0x20000038ff287230 */ /* 0x100fe20000004100 */
[----:B------:R-:W-:Y:S01]  /*8000*/  F2FP.F16.F32.PACK_AB R54, R5, R4 ;  /* 0x000000040536723e */ /* 0x000fe200000000ff */
[C---:B------:R-:W-:Y:S01]  /*8010*/  FMUL R8, R38.reuse, R12 ;  /* 0x0000000c26087220 */ /* 0x040fe20000400000 */
[C---:B------:R-:W-:Y:S01]  /*8020*/  FFMA R11, R41.reuse, R42, R11 ;  /* 0x0000002a290b7223 */ /* 0x040fe2000000000b */
[----:B------:R-:W-:Y:S02]  /*8030*/  HADD2.F32 R42, -RZ, R56.H1_H1 ;  /* 0x30000038ff2a7230 */ /* 0x000fe40000004100 */
[C---:B------:R-:W-:Y:S01]  /*8040*/  FMUL R9, R38.reuse, R13 ;  /* 0x0000000d26097220 */ /* 0x040fe20000400000 */
[--C-:B------:R-:W-:Y:S02]  /*8050*/  HADD2.F32 R43, -RZ, R57.reuse.H0_H0 ;  /* 0x20000039ff2b7230 */ /* 0x100fe40000004100 */
[----:B------:R-:W-:Y:S01]  /*8060*/  FFMA R8, R41, R40, R8 ;  /* 0x0000002829087223 */ /* 0x000fe20000000008 */
[----:B------:R-:W-:Y:S01]  /*8070*/  F2FP.F16.F32.PACK_AB R55, R11, R6 ;  /* 0x000000060b37723e */ /* 0x000fe200000000ff */
[----:B------:R-:W-:Y:S01]  /*8080*/  FFMA R9, R41, R42, R9 ;  /* 0x0000002a29097223 */ /* 0x000fe20000000009 */
[C---:B------:R-:W-:Y:S01]  /*8090*/  FMUL R10, R38.reuse, R14 ;  /* 0x0000000e260a7220 */ /* 0x040fe20000400000 */
[----:B------:R-:W-:Y:S02]  /*80a0*/  HADD2.F32 R40, -RZ, R57.H1_H1 ;  /* 0x30000039ff287230 */ /* 0x000fe40000004100 */
[C---:B------:R-:W-:Y:S01]  /*80b0*/  FMUL R15, R38.reuse, R15 ;  /* 0x0000000f260f7220 */ /* 0x040fe20000400000 */
[----:B------:R1:W-:Y:S01]  /*80c0*/  STS.128 [R96+0x2000], R52 ;  /* 0x0020003460007388 */ /* 0x0003e20000000c00 */
[----:B------:R-:W-:Y:S01]  /*80d0*/  F2FP.F16.F32.PACK_AB R68, R9, R8 ;  /* 0x000000080944723e */ /* 0x000fe200000000ff */
[C---:B------:R-:W-:Y:S01]  /*80e0*/  FFMA R10, R41.reuse, R43, R10 ;  /* 0x0000002b290a7223 */ /* 0x040fe2000000000a */
[--C-:B------:R-:W-:Y:S02]  /*80f0*/  HADD2.F32 R43, -RZ, R58.reuse.H0_H0 ;  /* 0x2000003aff2b7230 */ /* 0x100fe40000004100 */
        /* <DEDUP_REMOVED lines=11> */
[--C-:B------:R-:W-:Y:S02]  /*81b0*/  HADD2.F32 R43, -RZ, R64.reuse.H0_H0 ;  /* 0x20000040ff2b7230 */ /* 0x100fe40000004100 */
[C---:B------:R-:W-:Y:S01]  /*81c0*/  FFMA R14, R41.reuse, R45, R14 ;  /* 0x0000002d290e7223 */ /* 0x040fe2000000000e */
[C---:B------:R-:W-:Y:S01]  /*81d0*/  FMUL R16, R38.reuse, R20 ;  /* 0x0000001426107220 */ /* 0x040fe20000400000 */
        /* <DEDUP_REMOVED lines=17> */
[C---:B------:R-:W-:Y:S01]  /*82f0*/  FFMA R20, R41.reuse, R40, R20 ;  /* 0x0000002829147223 */ /* 0x040fe20000000014 */
[C---:B------:R-:W-:Y:S01]  /*8300*/  FFMA R21, R41.reuse, R42, R21 ;  /* 0x0000002a29157223 */ /* 0x040fe20000000015 */
[----:B------:R-:W-:Y:S02]  /*8310*/  HADD2.F32 R40, -RZ, R67.H1_H1 ;  /* 0x30000043ff287230 */ /* 0x000fe40000004100 */
[----:B------:R-:W-:Y:S01]  /*8320*/  FFMA R22, R41, R43, R22 ;  /* 0x0000002b29167223 */ /* 0x000fe20000000016 */
[C---:B------:R-:W-:Y:S01]  /*8330*/  FMUL R27, R38.reuse, R27 ;  /* 0x0000001b261b7220 */ /* 0x040fe20000400000 */
[--C-:B------:R-:W-:Y:S02]  /*8340*/  HADD2.F32 R43, -RZ, R72.reuse.H0_H0 ;  /* 0x20000048ff2b7230 */ /* 0x100fe40000004100 */
[C---:B------:R-:W-:Y:S01]  /*8350*/  FMUL R24, R38.reuse, R28 ;  /* 0x0000001c26187220 */ /* 0x040fe20000400000 */
[----:B------:R-:W-:Y:S02]  /*8360*/  HADD2.F32 R42, -RZ, R72.H1_H1 ;  /* 0x30000048ff2a7230 */ /* 0x000fe40000004100 */
[C---:B------:R-:W-:Y:S01]  /*8370*/  FMUL R25, R38.reuse, R29 ;  /* 0x0000001d26197220 */ /* 0x040fe20000400000 */
[--C-:B------:R-:W-:Y:S01]  /*8380*/  HADD2.F32 R45, -RZ, R73.reuse.H0_H0 ;  /* 0x20000049ff2d7230 */ /* 0x100fe20000004100 */
[----:B------:R-:W-:Y:S01]  /*8390*/  F2FP.F16.F32.PACK_AB R70, R13, R12 ;  /* 0x0000000c0d46723e */ /* 0x000fe200000000ff */
[C---:B------:R-:W-:Y:S01]  /*83a0*/  FMUL R26, R38.reuse, R30 ;  /* 0x0000001e261a7220 */ /* 0x040fe20000400000 */
[----:B------:R-:W-:Y:S01]  /*83b0*/  F2FP.F16.F32.PACK_AB R71, R19, R14 ;  /* 0x0000000e1347723e */ /* 0x000fe200000000ff */
[C---:B------:R-:W-:Y:S01]  /*83c0*/  FFMA R27, R41.reuse, R40, R27 ;  /* 0x00000028291b7223 */ /* 0x040fe2000000001b */
[C---:B------:R-:W-:Y:S01]  /*83d0*/  FFMA R24, R41.reuse, R43, R24 ;  /* 0x0000002b29187223 */ /* 0x040fe20000000018 */
[----:B------:R-:W-:Y:S02]  /*83e0*/  HADD2.F32 R40, -RZ, R73.H1_H1 ;  /* 0x30000049ff287230 */ /* 0x000fe40000004100 */
[C---:B------:R-:W-:Y:S01]  /*83f0*/  FFMA R25, R41.reuse, R42, R25 ;  /* 0x0000002a29197223 */ /* 0x040fe20000000019 */
[----:B------:R1:W-:Y:S01]  /*8400*/  STS.128 [R95+0x2010], R68 ;  /* 0x002010445f007388 */ /* 0x0003e20000000c00 */
[C---:B------:R-:W-:Y:S01]  /*8410*/  FMUL R31, R38.reuse, R31 ;  /* 0x0000001f261f7220 */ /* 0x040fe20000400000 */
[--C-:B------:R-:W-:Y:S02]  /*8420*/  HADD2.F32 R43, -RZ, R74.reuse.H0_H0 ;  /* 0x2000004aff2b7230 */ /* 0x100fe40000004100 */
[C---:B------:R-:W-:Y:S01]  /*8430*/  FFMA R26, R41.reuse, R45, R26 ;  /* 0x0000002d291a7223 */ /* 0x040fe2000000001a */
        /* <DEDUP_REMOVED lines=30> */
[----:B------:R-:W-:Y:S02]  /*8620*/  UIADD3 UR13, UPT, UPT, UR49, 0x20, URZ ;  /* 0x00000020310d7890 */ /* 0x000fe4000fffe0ff */
[----:B------:R-:W-:Y:S01]  /*8630*/  UIADD3 UR12, UPT, UPT, UR43, 0x2200, URZ ;  /* 0x000022002b0c7890 */ /* 0x000fe2000fffe0ff */
[----:B------:R-:W-:Y:S01]  /*8640*/  UMOV UR14, UR50 ;  /* 0x00000032000e7c82 */ /* 0x000fe20008000000 */
[----:B------:R-:W-:Y:S01]  /*8650*/  UMOV UR15, UR36 ;  /* 0x00000024000f7c82 */ /* 0x000fe20008000000 */
[----:B------:R-:W-:Y:S02]  /*8660*/  UIADD3 UR9, UPT, UPT, UR49, 0xa0, URZ ;  /* 0x000000a031097890 */ /* 0x000fe4000fffe0ff */
[----:B------:R-:W-:Y:S01]  /*8670*/  UIADD3 UR8, UPT, UPT, UR43, 0x3200, URZ ;  /* 0x000032002b087890 */ /* 0x000fe2000fffe0ff */
[----:B------:R-:W-:Y:S01]  /*8680*/  UMOV UR10, UR50 ;  /* 0x00000032000a7c82 */ /* 0x000fe20008000000 */
[----:B------:R-:W-:Y:S01]  /*8690*/  UMOV UR11, UR36 ;  /* 0x00000024000b7c82 */ /* 0x000fe20008000000 */
[----:B---3--:R-:W-:Y:S04]  /*86a0*/  UIADD3 UR4, UP0, UPT, UR6, 0x680, URZ ;  /* 0x0000068006047890 */ /* 0x008fe8000ff1e0ff */
[----:B------:R-:W-:Y:S09]  /*86b0*/  UIADD3.X UR5, UPT, UPT, URZ, UR7, URZ, UP0, !UPT ;  /* 0x00000007ff057290 */ /* 0x000ff200087fe4ff */
[----:B------:R3:W-:Y:S01]  /*86c0*/  UTMASTG.3D [UR12], [UR4] ;  /* 0x0000000c040073b5 */ /* 0x0007e20008010000 */
[----:B------:R3:W-:Y:S01]  /*86d0*/  UTMASTG.3D [UR8], [UR4] ;  /* 0x00000008040073b5 */ /* 0x0007e20008010000 */
[----:B------:R0:W-:Y:S01]  /*86e0*/  UTMACMDFLUSH ;  /* 0x00000000000079b7 */ /* 0x0001e20000000000 */
[----:B---3--:R-:W-:Y:S04]  /*86f0*/  DEPBAR.LE SB0, 0x1 ;  /* 0x000080400000791a */ /* 0x008fe80000000000 */
.L_x_130:
[----:B------:R-:W-:Y:S05]  /*8700*/  BSYNC.RECONVERGENT B0 ;  /* 0x0000000000007941 */ /* 0x000fea0003800200 */
.L_x_129:
[----:B------:R-:W-:Y:S01]  /*8710*/  BAR.SYNC.DEFER_BLOCKING 0x1, 0x80 ;  /* 0x0042000000007b1d */ /* 0x000fe20000010000 */
[----:B------:R-:W-:Y:S04]  /*8720*/  UIADD3 UR4, UPT, UPT, UR46, 0x1, URZ ;  /* 0x000000012e047890 */ /* 0x000fe8000fffe0ff */
[----:B------:R-:W-:Y:S04]  /*8730*/  UISETP.NE.AND UP0, UPT, UR4, 0x4, UPT ;  /* 0x000000040400788c */ /* 0x000fe8000bf05270 */
[----:B------:R-:W-:Y:S01]  /*8740*/  USEL UR44, UR4, URZ, UP0 ;  /* 0x000000ff042c7287 */ /* 0x000fe20008000000 */
[----:B------:R3:W-:Y:S01]  /*8750*/  @P6 SYNCS.ARRIVE.TRANS64.RED.A1T0 RZ, [R61+URZ], RZ ;  /* 0x000000ff3dff69a7 */ /* 0x0007e200081004ff */
[----:B------:R-:W-:Y:S01]  /*8760*/  BSSY B1, `(.L_x_131) ;  /* 0x0000017000017945 */ /* 0x000fe20003800000 */
[----:B------:R-:W4:Y:S02]  /*8770*/  @P6 SYNCS.PHASECHK.TRANS64.TRYWAIT P0, [R62+URZ+0x40], R63 ;  /* 0x0000403f3e0065a7 */ /* 0x000f2400080011ff */
[----:B----4-:R-:W-:Y:S01]  /*8780*/  @P6 SEL R46, RZ, 0x1, !P0 ;  /* 0x00000001ff2e6807 */ /* 0x010fe20004000000 */
[----:B---3--:R-:W-:Y:S06]  /*8790*/  @!P6 BRA `(.L_x_132) ;  /* 0x00000000004ce947 */ /* 0x008fec0003800000 */
        /* <DEDUP_REMOVED lines=9> */
[----:B------:R-:W-:Y:S04]  /*8830*/  SHF.L.U32 R5, R93, 0x1f, RZ ;  /* 0x0000001f5d057819 */ /* 0x000fe800000006ff */
[----:B------:R-:W3:Y:S02]  /*8840*/  SYNCS.PHASECHK.TRANS64.TRYWAIT P0, [R62+URZ+0x40], R5 ;  /* 0x000040053e0075a7 */ /* 0x000ee400080011ff */
[----:B---3--:R-:W-:Y:S05]  /*8850*/  @!P0 BRA `(.L_x_135) ;  /* 0x0000002400f08947 */ /* 0x008fea0003800000 */
.L_x_134:
[----:B------:R-:W-:Y:S05]  /*8860*/  BSYNC B0 ;  /* 0x0000000000007941 */ /* 0x000fea0003800000 */
.L_x_133:
[----:B------:R-:W-:Y:S02]  /*8870*/  ISETP.NE.AND P0, PT, R60, RZ, PT ;  /* 0x000000ff3c00720c */ /* 0x000fe40003f05270 */
[----:B------:R-:W-:Y:S11]  /*8880*/  IADD3 R47, PT, PT, R47, 0x1, RZ ;  /* 0x000000012f2f7810 */ /* 0x000ff60007ffe0ff */
[----:B------:R4:W1:Y:S04]  /*8890*/  @P0 LDS.128 R48, [R4] ;  /* 0x0000000004300984 */ /* 0x0008680000000c00 */
[----:B------:R4:W1:Y:S04]  /*88a0*/  @P0 LDS.128 R56, [R3+0x10] ;  /* 0x0000100003380984 */ /* 0x0008680000000c00 */
[----:B------:R4:W1:Y:S04]  /*88b0*/  @P0 LDS.128 R64, [R2+0x20] ;  /* 0x0000200002400984 */ /* 0x0008680000000c00 */
[----:B------:R4:W1:Y:S02]  /*88c0*/  @P0 LDS.128 R72, [R0+0x30] ;  /* 0x0000300000480984 */ /* 0x0008640000000c00 */
.L_x_132:
[----:B------:R-:W-:Y:S05]  /*88d0*/  BSYNC B1 ;  /* 0x0000000000017941 */ /* 0x000fea0003800000 */
.L_x_131:
[----:B----4-:R-:W-:Y:S05]  /*88e0*/  VIADD R0, R39, 0x40 ;  /* 0x0000004027007836 */ /* 0x010fea0000000000 */
        /* <DEDUP_REMOVED lines=9> */
[----:B------:R-:W4:Y:S01]  /*8980*/  LDCU.64 UR6, c[0x4][0x78] ;  /* 0x01000f00ff0677ac */ /* 0x000f220008000a00 */
[----:B------:R-:W1:Y:S01]  /*8990*/  LDC.64 R2, c[0x4][R3] ;  /* 0x0100000003027b82 */ /* 0x000e620000000a00 */
[----:B------:R-:W5:Y:S01]  /*89a0*/  LDCU.64 UR4, c[0x4][0x10] ;  /* 0x01000200ff0477ac */ /* 0x000f620008000a00 */
[----:B---3--:R-:W-:Y:S01]  /*89b0*/  MOV R5, UR9 ;  /* 0x0000000900057c02 */ /* 0x008fe20008000f00 */
[----:B------:R-:W-:Y:S01]  /*89c0*/  IMAD.U32 R4, RZ, RZ, UR8 ;  /* 0x00000008ff047e24 */ /* 0x000fe2000f8e00ff */
[----:B----4-:R-:W-:Y:S01]  /*89d0*/  MOV R7, UR7 ;  /* 0x0000000700077c02 */ /* 0x010fe20008000f00 */
[----:B------:R-:W-:Y:S01]  /*89e0*/  IMAD.U32 R6, RZ, RZ, UR6 ;  /* 0x00000006ff067e24 */ /* 0x000fe2000f8e00ff */
[----:B-----5:R-:W-:Y:S01]  /*89f0*/  MOV R11, UR5 ;  /* 0x00000005000b7c02 */ /* 0x020fe20008000f00 */
[----:B------:R-:W-:Y:S02]  /*8a00*/  IMAD.U32 R10, RZ, RZ, UR4 ;  /* 0x00000004ff0a7e24 */ /* 0x000fe4000f8e00ff */
[----:B------:R-:W-:Y:S07]  /*8a10*/  LEPC R20, `(.L_x_136) ;  /* 0x000000001014794e */ /* 0x000fee0000000000 */
[----:B-12---:R-:W-:Y:S05]  /*8a20*/  CALL.ABS.NOINC R2 ;  /* 0x0000000002007343 */ /* 0x006fea0003c00000 */
.L_x_136:
        /* <DEDUP_REMOVED lines=12> */
[----:B---3--:R-:W-:Y:S02]  /*8af0*/  LEA R62, R47, UR43, 0x3 ;  /* 0x0000002b2f3e7c11 */ /* 0x008fe4000f8e18ff */
[----:B------:R-:W1:Y:S02]  /*8b00*/  LDTM.x32 R4, tmem[UR4+0x40] ;  /* 0x00004004000479ee */ /* 0x000e6400082c0000 */
        /* <DEDUP_REMOVED lines=138> */
.L_x_138:
[----:B------:R-:W-:Y:S05]  /*93b0*/  BSYNC.RECONVERGENT B0 ;  /* 0x0000000000007941 */ /* 0x000fea0003800200 */
.L_x_137:
        /* <DEDUP_REMOVED lines=21> */
.L_x_142:
[----:B------:R-:W-:Y:S05]  /*9510*/  BSYNC B0 ;  /* 0x0000000000007941 */ /* 0x000fea0003800000 */
.L_x_141:
[----:B------:R-:W-:Y:S11]  /*9520*/  ISETP.NE.AND P0, PT, R60, RZ, PT ;  /* 0x000000ff3c00720c */ /* 0x000ff60003f05270 */
[----:B------:R-:W-:Y:S02]  /*9530*/  @!UPT UIADD3 URZ, UPT, UPT, URZ, URZ, URZ ;  /* 0x000000fffffff290 */ /* 0x000fe4000fffe0ff */
[----:B------:R4:W1:Y:S04]  /*9540*/  @P0 LDS.128 R48, [R3] ;  /* 0x0000000003300984 */ /* 0x0008680000000c00 */
[----:B------:R4:W1:Y:S04]  /*9550*/  @P0 LDS.128 R56, [R2+0x10] ;  /* 0x0000100002380984 */ /* 0x0008680000000c00 */
[----:B------:R4:W1:Y:S04]  /*9560*/  @P0 LDS.128 R64, [R0+0x20] ;  /* 0x0000200000400984 */ /* 0x0008680000000c00 */
[----:B------:R4:W1:Y:S02]  /*9570*/  @P0 LDS.128 R72, [R47+0x30] ;  /* 0x000030002f480984 */ /* 0x0008640000000c00 */
.L_x_140:
[----:B------:R-:W-:Y:S05]  /*9580*/  BSYNC B1 ;  /* 0x0000000000017941 */ /* 0x000fea0003800000 */
.L_x_139:
        /* <DEDUP_REMOVED lines=21> */
.L_x_144:
[----:B------:R-:W-:Y:S01]  /*96e0*/  ISETP.NE.AND P0, PT, R98, RZ, PT ;  /* 0x000000ff6200720c */ /* 0x000fe20003f05270 */
[----:B------:R-:W-:Y:S05]  /*96f0*/  WARPSYNC.ALL ;  /* 0x0000000000007948 */ /* 0x000fea0003800000 */
[----:B------:R-:W-:Y:S01]  /*9700*/  R2UR UR4, R39 ;  /* 0x00000000270472ca */ /* 0x000fe200000e0000 */
[--C-:B-1----:R-:W-:Y:S01]  /*9710*/  HADD2.F32 R40, -RZ, R48.reuse.H0_H0 ;  /* 0x20000030ff287230 */ /* 0x102fe20000004100 */
[----:B------:R-:W-:Y:S01]  /*9720*/  IADD3 R102, PT, PT, R100, 0xd0, RZ ;  /* 0x000000d064667810 */ /* 0x000fe20007ffe0ff */
[----:B------:R-:W-:Y:S01]  /*9730*/  HADD2.F32 R42, -RZ, R48.H1_H1 ;  /* 0x30000030ff2a7230 */ /* 0x000fe20000004100 */
[----:B------:R-:W-:Y:S01]  /*9740*/  BSSY.RECONVERGENT B0, `(.L_x_145) ;  /* 0x000008e000007945 */ /* 0x000fe20003800200 */
[--C-:B------:R-:W-:Y:S01]  /*9750*/  HADD2.F32 R43, -RZ, R49.reuse.H0_H0 ;  /* 0x20000031ff2b7230 */ /* 0x100fe20000004100 */
[----:B------:R-:W-:Y:S01]  /*9760*/  LOP3.LUT R116, R102, 0xfefffff8, RZ, 0xc0, !PT ;  /* 0xfefffff866747812 */ /* 0x000fe200078ec0ff */
[----:B------:R-:W-:Y:S02]  /*9770*/  HADD2.F32 R44, -RZ, R49.H1_H1 ;  /* 0x30000031ff2c7230 */ /* 0x000fe40000004100 */
[--C-:B------:R-:W-:Y:S02]  /*9780*/  HADD2.F32 R45, -RZ, R50.reuse.H0_H0 ;  /* 0x20000032ff2d7230 */ /* 0x100fe40000004100 */
[----:B------:R-:W-:Y:S02]  /*9790*/  HADD2.F32 R46, -RZ, R50.H1_H1 ;  /* 0x30000032ff2e7230 */ /* 0x000fe40000004100 */
[----:B---3--:R-:W1:Y:S01]  /*97a0*/  LDTM.x32 R4, tmem[UR4+0x60] ;  /* 0x00006004000479ee */ /* 0x008e6200082c0000 */
[----:B------:R-:W-:Y:S01]  /*97b0*/  NOP ;  /* 0x0000000000007918 */ /* 0x000fe20000000000 */
[----:B-1----:R1:W-:Y:S01]  /*97c0*/  SYNCS.ARRIVE.TRANS64.RED.A1T0 RZ, [R116+URZ], RZ ;  /* 0x000000ff74ff79a7 */ /* 0x0023e200081004ff */
[--C-:B------:R-:W-:Y:S02]  /*97d0*/  HADD2.F32 R47, -RZ, R51.reuse.H0_H0 ;  /* 0x20000033ff2f7230 */ /* 0x100fe40000004100 */
[----:B------:R-:W-:Y:S02]  /*97e0*/  HADD2.F32 R48, -RZ, R51.H1_H1 ;  /* 0x30000033ff307230 */ /* 0x000fe40000004100 */
        /* <DEDUP_REMOVED lines=9> */
[C---:B------:R-:W-:Y:S01]  /*9880*/  FMUL R4, R38.reuse, R4 ;  /* 0x0000000426047220 */ /* 0x040fe20000400000 */
[C---:B------:R-:W-:Y:S01]  /*9890*/  FMUL R5, R38.reuse, R5 ;  /* 0x0000000526057220 */ /* 0x040fe20000400000 */
[C---:B------:R-:W-:Y:S01]  /*98a0*/  FMUL R6, R38.reuse, R6 ;  /* 0x0000000626067220 */ /* 0x040fe20000400000 */
[C---:B------:R-:W-:Y:S01]  /*98b0*/  FMUL R7, R38.reuse, R7 ;  /* 0x0000000726077220 */ /* 0x040fe20000400000 */
[C---:B------:R-:W-:Y:S01]  /*98c0*/  FFMA R4, R41.reuse, R40, R4 ;  /* 0x0000002829047223 */ /* 0x040fe20000000004 */
[C---:B------:R-:W-:Y:S01]  /*98d0*/  FFMA R5, R41.reuse, R42, R5 ;  /* 0x0000002a29057223 */ /* 0x040fe20000000005 */
[C---:B------:R-:W-:Y:S01]  /*98e0*/  FFMA R6, R41.reuse, R43, R6 ;  /* 0x0000002b29067223 */ /* 0x040fe20000000006 */
[----:B------:R-:W-:Y:S01]  /*98f0*/  FFMA R7, R41, R44, R7 ;  /* 0x0000002c29077223 */ /* 0x000fe20000000007 */
[C---:B------:R-:W-:Y:S01]  /*9900*/  FMUL R8, R38.reuse, R8 ;  /* 0x0000000826087220 */ /* 0x040fe20000400000 */
[C---:B------:R-:W-:Y:S01]  /*9910*/  FMUL R9, R38.reuse, R9 ;  /* 0x0000000926097220 */ /* 0x040fe20000400000 */
[----:B------:R-:W-:Y:S01]  /*9920*/  F2FP.F16.F32.PACK_AB R104, R5, R4 ;  /* 0x000000040568723e */ /* 0x000fe200000000ff */
[C---:B------:R-:W-:Y:S01]  /*9930*/  FMUL R10, R38.reuse, R10 ;  /* 0x0000000a260a7220 */ /* 0x040fe20000400000 */
[----:B------:R-:W-:Y:S01]  /*9940*/  F2FP.F16.F32.PACK_AB R105, R7, R6 ;  /* 0x000000060769723e */ /* 0x000fe200000000ff */
[C---:B------:R-:W-:Y:S01]  /*9950*/  FFMA R8, R41.reuse, R45, R8 ;  /* 0x0000002d29087223 */ /* 0x040fe20000000008 */
[C---:B------:R-:W-:Y:S01]  /*9960*/  FFMA R9, R41.reuse, R46, R9 ;  /* 0x0000002e29097223 */ /* 0x040fe20000000009 */
[----:B------:R-:W-:Y:S01]  /*9970*/  FFMA R10, R41, R47, R10 ;  /* 0x0000002f290a7223 */ /* 0x000fe2000000000a */
[C---:B------:R-:W-:Y:S01]  /*9980*/  FMUL R11, R38.reuse, R11 ;  /* 0x0000000b260b7220 */ /* 0x040fe20000400000 */
[C---:B------:R-:W-:Y:S01]  /*9990*/  FMUL R0, R38.reuse, R12 ;  /* 0x0000000c26007220 */ /* 0x040fe20000400000 */
[C---:B------:R-:W-:Y:S01]  /*99a0*/  FMUL R2, R38.reuse, R13 ;  /* 0x0000000d26027220 */ /* 0x040fe20000400000 */
[----:B------:R-:W-:Y:S01]  /*99b0*/  F2FP.F16.F32.PACK_AB R106, R9, R8 ;  /* 0x00000008096a723e */ /* 0x000fe200000000ff */
[C---:B------:R-:W-:Y:S01]  /*99c0*/  FFMA R11, R41.reuse, R48, R11 ;  /* 0x00000030290b7223 */ /* 0x040fe2000000000b */
[C---:B------:R-:W-:Y:S01]  /*99d0*/  FFMA R0, R41.reuse, R49, R0 ;  /* 0x0000003129007223 */ /* 0x040fe20000000000 */
[C---:B------:R-:W-:Y:S01]  /*99e0*/  FFMA R2, R41.reuse, R51, R2 ;  /* 0x0000003329027223 */ /* 0x040fe20000000002 */
[C---:B------:R-:W-:Y:S01]  /*99f0*/  FMUL R3, R38.reuse, R14 ;  /* 0x0000000e26037220 */ /* 0x040fe20000400000 */
[C---:B------:R-:W-:Y:S01]  /*9a00*/  FMUL R15, R38.reuse, R15 ;  /* 0x0000000f260f7220 */ /* 0x040fe20000400000 */
[C---:B------:R-:W-:Y:S01]  /*9a10*/  FMUL R12, R38.reuse, R16 ;  /* 0x00000010260c7220 */ /* 0x040fe20000400000 */
[C---:B------:R-:W-:Y:S01]  /*9a20*/  FMUL R13, R38.reuse, R17 ;  /* 0x00000011260d7220 */ /* 0x040fe20000400000 */
[C---:B------:R-:W-:Y:S01]  /*9a30*/  FFMA R3, R41.reuse, R50, R3 ;  /* 0x0000003229037223 */ /* 0x040fe20000000003 */
[C---:B------:R-:W-:Y:S01]  /*9a40*/  FMUL R14, R38.reuse, R18 ;  /* 0x00000012260e7220 */ /* 0x040fe20000400000 */
[----:B------:R-:W-:Y:S01]  /*9a50*/  FFMA R15, R41, R52, R15 ;  /* 0x00000034290f7223 */ /* 0x000fe2000000000f */
[C---:B------:R-:W-:Y:S01]  /*9a60*/  FMUL R19, R38.reuse, R19 ;  /* 0x0000001326137220 */ /* 0x040fe20000400000 */
[----:B------:R-:W-:Y:S01]  /*9a70*/  F2FP.F16.F32.PACK_AB R107, R11, R10 ;  /* 0x0000000a0b6b723e */ /* 0x000fe200000000ff */
[C---:B------:R-:W-:Y:S01]  /*9a80*/  FFMA R12, R41.reuse, R53, R12 ;  /* 0x00000035290c7223 */ /* 0x040fe2000000000c */
[----:B------:R-:W-:Y:S02]  /*9a90*/  HADD2.F32 R58, -RZ, R64.H1_H1 ;  /* 0x30000040ff3a7230 */ /* 0x000fe40000004100 */
[C---:B------:R-:W-:Y:S01]  /*9aa0*/  FMUL R16, R38.reuse, R20 ;  /* 0x0000001426107220 */ /* 0x040fe20000400000 */
[C---:B------:R-:W-:Y:S01]  /*9ab0*/  FFMA R13, R41.reuse, R54, R13 ;  /* 0x00000036290d7223 */ /* 0x040fe2000000000d */
[----:B------:R1:W-:Y:S01]  /*9ac0*/  STS.128 [R96+0x6000], R104 ;  /* 0x0060006860007388 */ /* 0x0003e20000000c00 */
[--C-:B------:R-:W-:Y:S02]  /*9ad0*/  HADD2.F32 R59, -RZ, R65.reuse.H0_H0 ;  /* 0x20000041ff3b7230 */ /* 0x100fe40000004100 */
[C---:B------:R-:W-:Y:S01]  /*9ae0*/  FMUL R17, R38.reuse, R21 ;  /* 0x0000001526117220 */ /* 0x040fe20000400000 */
[C---:B------:R-:W-:Y:S01]  /*9af0*/  FFMA R14, R41.reuse, R55, R14 ;  /* 0x00000037290e7223 */ /* 0x040fe2000000000e */
[----:B------:R-:W-:Y:S02]  /*9b00*/  HADD2.F32 R60, -RZ, R65.H1_H1 ;  /* 0x30000041ff3c7230 */ /* 0x000fe40000004100 */
[C---:B------:R-:W-:Y:S01]  /*9b10*/  FMUL R18, R38.reuse, R22 ;  /* 0x0000001626127220 */ /* 0x040fe20000400000 */
[C---:B------:R-:W-:Y:S01]  /*9b20*/  FFMA R19, R41.reuse, R56, R19 ;  /* 0x0000003829137223 */ /* 0x040fe20000000013 */
        /* <DEDUP_REMOVED lines=13> */
[----:B------:R-:W-:Y:S01]  /*9c00*/  FMUL R27, R38, R27 ;  /* 0x0000001b261b7220 */ /* 0x000fe20000400000 */
[----:B------:R-:W-:Y:S01]  /*9c10*/  F2FP.F16.F32.PACK_AB R108, R2, R0 ;  /* 0x00000000026c723e */ /* 0x000fe200000000ff */
[----:B------:R-:W-:Y:S01]  /*9c20*/  FFMA R20, R41, R61, R20 ;  /* 0x0000003d29147223 */ /* 0x000fe20000000014 */
[----:B------:R-:W-:Y:S01]  /*9c30*/  F2FP.F16.F32.PACK_AB R109, R15, R3 ;  /* 0x000000030f6d723e */ /* 0x000fe200000000ff */
[----:B------:R-:W-:Y:S01]  /*9c40*/  HADD2.F32 R66, -RZ, R72.H1_H1 ;  /* 0x30000048ff427230 */ /* 0x000fe20000004100 */
[----:B------:R-:W-:Y:S01]  /*9c50*/  F2FP.F16.F32.PACK_AB R110, R13, R12 ;  /* 0x0000000c0d6e723e */ /* 0x000fe200000000ff */
[C---:B------:R-:W-:Y:S01]  /*9c60*/  FMUL R24, R38.reuse, R28 ;  /* 0x0000001c26187220 */ /* 0x040fe20000400000 */
[----:B------:R-:W-:Y:S01]  /*9c70*/  F2FP.F16.F32.PACK_AB R111, R19, R14 ;  /* 0x0000000e136f723e */ /* 0x000fe200000000ff */
[C---:B------:R-:W-:Y:S01]  /*9c80*/  FFMA R21, R41.reuse, R62, R21 ;  /* 0x0000003e29157223 */ /* 0x040fe20000000015 */
[--C-:B------:R-:W-:Y:S02]  /*9c90*/  HADD2.F32 R67, -RZ, R73.reuse.H0_H0 ;  /* 0x20000049ff437230 */ /* 0x100fe40000004100 */
[C---:B------:R-:W-:Y:S01]  /*9ca0*/  FMUL R25, R38.reuse, R29 ;  /* 0x0000001d26197220 */ /* 0x040fe20000400000 */
[C---:B------:R-:W-:Y:S01]  /*9cb0*/  FFMA R22, R41.reuse, R63, R22 ;  /* 0x0000003f29167223 */ /* 0x040fe20000000016 */
[----:B------:R1:W-:Y:S01]  /*9cc0*/  STS.128 [R95+0x6010], R108 ;  /* 0x0060106c5f007388 */ /* 0x0003e20000000c00 */
        /* <DEDUP_REMOVED lines=53> */
.L_x_146:
[----:B------:R-:W-:Y:S05]  /*a020*/  BSYNC.RECONVERGENT B0 ;  /* 0x0000000000007941 */ /* 0x000fea0003800200 */
.L_x_145:
[----:B------:R-:W-:Y:S01]  /*a030*/  BAR.SYNC.DEFER_BLOCKING 0x1, 0x80 ;  /* 0x0042000000007b1d */ /* 0x000fe20000010000 */
[----:B------:R-:W-:Y:S01]  /*a040*/  UISETP.NE.AND UP0, UPT, UR47, -0x4, UPT ;  /* 0xfffffffc2f00788c */ /* 0x000fe2000bf05270 */
[----:B------:R-:W-:Y:S08]  /*a050*/  IADD3 R0, PT, PT, R36, 0x1, RZ ;  /* 0x0000000124007810 */ /* 0x000ff00007ffe0ff */
[----:B------:R-:W-:Y:S05]  /*a060*/  BRA.U !UP0, `(.L_x_147) ;  /* 0x0000000108287547 */ /* 0x000fea000b800000 */
[----:B------:R-:W-:Y:S01]  /*a070*/  ISETP.NE.AND P0, PT, R99, RZ, PT ;  /* 0x000000ff6300720c */ /* 0x000fe20003f05270 */
[----:B------:R-:W-:Y:S01]  /*a080*/  IMAD.U32 R3, RZ, RZ, UR46 ;  /* 0x0000002eff037e24 */ /* 0x000fe2000f8e00ff */
[----:B------:R-:W-:Y:S01]  /*a090*/  UIADD3 UR4, UPT, UPT, UR46, 0x1, URZ ;  /* 0x000000012e047890 */ /* 0x000fe2000fffe0ff */
[----:B------:R-:W-:Y:S03]  /*a0a0*/  IMAD.U32 R2, RZ, RZ, UR52 ;  /* 0x00000034ff027e24 */ /* 0x000fe6000f8e00ff */
[----:B------:R-:W-:Y:S04]  /*a0b0*/  UISETP.NE.AND UP0, UPT, UR4, 0x4, UPT ;  /* 0x000000040400788c */ /* 0x000fe8000bf05270 */
[----:B------:R-:W-:Y:S03]  /*a0c0*/  USEL UR46, UR4, URZ, UP0 ;  /* 0x000000ff042e7287 */ /* 0x000fe60008000000 */
[----:B------:R-:W-:Y:S05]  /*a0d0*/  @P0 LEA R3, R3, UR43, 0x3 ;  /* 0x0000002b03030c11 */ /* 0x000fea000f8e18ff */
[----:B------:R-:W-:Y:S05]  /*a0e0*/  @P0 VIADD R3, R3, 0x60 ;  /* 0x0000006003030836 */ /* 0x000fea0000000000 */
[----:B------:R-:W-:Y:S04]  /*a0f0*/  @P0 PRMT R2, R2, 0x654, R3 ;  /* 0x0000065402020816 */ /* 0x000fe80000000003 */
[----:B------:R3:W-:Y:S03]  /*a100*/  @P0 SYNCS.ARRIVE.TRANS64.RED.A1T0 RZ, [R2+URZ], RZ ;  /* 0x000000ff02ff09a7 */ /* 0x0007e600081004ff */
.L_x_147:
[----:B------:R-:W-:Y:S01]  /*a110*/  R2UR UR4, R86 ;  /* 0x00000000560472ca */ /* 0x000fe200000e0000 */
[----:B------:R-:W-:Y:S01]  /*a120*/  UISETP.NE.AND UP0, UPT, UR62, URZ, UPT ;  /* 0x000000ff3e00728c */ /* 0x000fe2000bf05270 */
[----:B------:R-:W-:Y:S01]  /*a130*/  ISETP.NE.AND P0, PT, R89, 0x2, PT ;  /* 0x000000025900780c */ /* 0x000fe20003f05270 */
[----:B------:R-:W-:Y:S01]  /*a140*/  UIADD3 UR20, UPT, UPT, UR38, UR63, URZ ;  /* 0x0000003f26147290 */ /* 0x000fe2000fffe0ff */
[----:B------:R-:W-:Y:S01]  /*a150*/  ISETP.NE.AND P1, PT, R0, 0x4, PT ;  /* 0x000000040000780c */ /* 0x000fe20003f25270 */
[----:B------:R-:W-:Y:S01]  /*a160*/  UIADD3 UR47, UPT, UPT, UR47, 0x4, URZ ;  /* 0x000000042f2f7890 */ /* 0x000fe2000fffe0ff */
[----:B---3--:R-:W-:Y:S01]  /*a170*/  SEL R2, RZ, 0x1, P0 ;  /* 0x00000001ff027807 */ /* 0x008fe20000000000 */
[----:B------:R-:W-:Y:S01]  /*a180*/  UMOV UR36, UR61 ;  /* 0x0000003d00247c82 */ /* 0x000fe20008000000 */
[----:B------:R-:W-:Y:S02]  /*a190*/  SEL R3, RZ, 0x1, P1 ;  /* 0x00000001ff037807 */ /* 0x000fe40000800000 */
[----:B------:R-:W-:Y:S02]  /*a1a0*/  LOP3.LUT R91, R91, R2, RZ, 0x3c, !PT ;  /* 0x000000025b5b7212 */ /* 0x000fe400078e3cff */
[----:B------:R-:W-:Y:S01]  /*a1b0*/  LOP3.LUT R92, R92, R3, RZ, 0x3c, !PT ;  /* 0x000000035c5c7212 */ /* 0x000fe200078e3cff */
[----:B------:R-:W-:Y:S01]  /*a1c0*/  UIADD3 UR24, UPT, UPT, UR37, UR4, URZ ;  /* 0x0000000425187290 */ /* 0x000fe2000fffe0ff */
[----:B------:R-:W-:Y:S02]  /*a1d0*/  SEL R89, R89, RZ, P0 ;  /* 0x000000ff59597207 */ /* 0x000fe40000000000 */
[----:B------:R-:W-:Y:S01]  /*a1e0*/  SEL R36, R0, RZ, P1 ;  /* 0x000000ff00247207 */ /* 0x000fe20000800000 */
[----:B------:R-:W-:Y:S08]  /*a1f0*/  BRA.U UP0, `(.L_x_148) ;  /* 0xffffffbd00ac7547 */ /* 0x000ff0000b83ffff */
[----:B------:R-:W3:Y:S01]  /*a200*/  LDCU.64 UR4, c[0x0][0x888] ;  /* 0x00011100ff0477ac */ /* 0x000ee20008000a00 */
[----:B------:R-:W4:Y:S01]  /*a210*/  LDCU.64 UR6, c[0x0][0x890] ;  /* 0x00011200ff0677ac */ /* 0x000f220008000a00 */
[----:B---3--:R-:W-:Y:S02]  /*a220*/  ISETP.NE.U32.AND P2, PT, RZ, UR4, PT ;  /* 0x00000004ff007c0c */ /* 0x008fe4000bf45070 */
[----:B----4-:R-:W-:Y:S02]  /*a230*/  ISETP.NE.U32.AND P1, PT, RZ, UR6, PT ;  /* 0x00000006ff007c0c */ /* 0x010fe4000bf25070 */
[----:B------:R-:W-:Y:S02]  /*a240*/  ISETP.NE.AND.EX P2, PT, RZ, UR5, PT, P2 ;  /* 0x00000005ff007c0c */ /* 0x000fe4000bf45320 */
[----:B------:R-:W-:-:S13]  /*a250*/  ISETP.NE.AND.EX P0, PT, RZ, UR7, PT, P1 ;  /* 0x00000007ff007c0c */ /* 0x000fda000bf05310 */
[----:B------:R-:W-:Y:S05]  /*a260*/  @P2 BRA P0, `(.L_x_149) ;  /* 0x00000000003c2947 */ /* 0x000fea0000000000 */
[----:B------:R-:W-:-:S13]  /*a270*/  ISETP.NE.AND.EX P1, PT, RZ, UR7, PT, P1 ;  /* 0x00000007ff007c0c */ /* 0x000fda000bf25310 */
[----:B------:R-:W-:Y:S05]  /*a280*/  @P1 BRA `(.L_x_150) ;  /* 0x00000000000c1947 */ /* 0x000fea0003800000 */
[----:B------:R-:W-:-:S13]  /*a290*/  FSETP.NEU.AND P0, PT, R41, RZ, PT ;  /* 0x000000ff2900720b */ /* 0x000fda0003f0d000 */
[----:B------:R-:W-:Y:S05]  /*a2a0*/  @!P0 EXIT ;  /* 0x000000000000894d */ /* 0x000fea0003800000 */
[----:B------:R-:W-:Y:S05]  /*a2b0*/  BRA `(.L_x_149) ;  /* 0x0000000000287947 */ /* 0x000fea0003800000 */
.L_x_150:
[----:B------:R-:W-:Y:S01]  /*a2c0*/  ISETP.NE.AND P0, PT, R88, RZ, PT ;  /* 0x000000ff5800720c */ /* 0x000fe20003f05270 */
[----:B------:R-:W-:-:S12]  /*a2d0*/  BSSY.RECONVERGENT B0, `(.L_x_149) ;  /* 0x0000008000007945 */ /* 0x000fd80003800200 */
[----:B------:R-:W-:Y:S05]  /*a2e0*/  @P0 BRA `(.L_x_151) ;  /* 0x0000000000100947 */ /* 0x000fea0003800000 */
[----:B------:R-:W-:-:S04]  /*a2f0*/  ISETP.NE.U32.AND P0, PT, RZ, UR4, PT ;  /* 0x00000004ff007c0c */ /* 0x000fc8000bf05070 */
[----:B------:R-:W-:-:S13]  /*a300*/  ISETP.NE.AND.EX P0, PT, RZ, UR5, PT, P0 ;  /* 0x00000005ff007c0c */ /* 0x000fda000bf05300 */
[----:B------:R-:W-:Y:S05]  /*a310*/  @!P0 EXIT ;  /* 0x000000000000894d */ /* 0x000fea0003800000 */
[----:B------:R-:W-:Y:S05]  /*a320*/  BRA `(.L_x_152) ;  /* 0x0000000000087947 */ /* 0x000fea0003800000 */
.L_x_151:
[----:B------:R-:W-:-:S13]  /*a330*/  FSETP.NEU.AND P0, PT, R41, RZ, PT ;  /* 0x000000ff2900720b */ /* 0x000fda0003f0d000 */
[----:B------:R-:W-:Y:S05]  /*a340*/  @!P0 EXIT ;  /* 0x000000000000894d */ /* 0x000fea0003800000 */
.L_x_152:
[----:B------:R-:W-:Y:S05]  /*a350*/  BSYNC.RECONVERGENT B0 ;  /* 0x0000000000007941 */ /* 0x000fea0003800200 */
.L_x_149:
[----:B------:R-:W-:Y:S01]  /*a360*/  ULEA UR6, UR46, UR43, 0x3 ;  /* 0x0000002b2e067291 */ /* 0x000fe2000f8e18ff */
[----:B------:R-:W-:-:S04]  /*a370*/  DEPBAR.LE SB0, 0x0 ;  /* 0x000080000000791a */ /* 0x000fc80000000000 */
[----:B------:R-:W-:-:S04]  /*a380*/  UIADD3 UR6, UPT, UPT, UR6, 0x60, URZ ;  /* 0x0000006006067890 */ /* 0x000fc8000fffe0ff */
[----:B------:R-:W-:-:S09]  /*a390*/  UPRMT UR6, UR52, 0x654, UR6 ;  /* 0x0000065434067896 */ /* 0x000fd20008000006 */
[----:B------:R-:W-:Y:S01]  /*a3a0*/  SYNCS.ARRIVE.TRANS64.RED.A1T0 RZ, [UR6], RZ ;  /* 0x000000ffffff79a7 */ /* 0x000fe20008100406 */
[----:B------:R-:W-:Y:S05]  /*a3b0*/  EXIT ;  /* 0x000000000000794d */ /* 0x000fea0003800000 */
.L_x_24:
[----:B--2---:R2:W3:Y:S02]  /*a3c0*/  SYNCS.PHASECHK.TRANS64.TRYWAIT P0, [R3+URZ+0x100], R2 ;  /* 0x00010002030075a7 */ /* 0x0044e400080011ff */
[----:B---3--:R-:W-:Y:S05]  /*a3d0*/  @!P0 NANOSLEEP.SYNCS 0x989680 ;  /* 0x009896800000895d */ /* 0x008fea0003900000 */
[----:B------:R-:W3:Y:S02]  /*a3e0*/  @!P0 SYNCS.PHASECHK.TRANS64 P0, [R3+URZ+0x100], R2 ;  /* 0x00010002030085a7 */ /* 0x000ee400080010ff */
[----:B---3--:R-:W-:Y:S05]  /*a3f0*/  @!P0 BRA `(.L_x_24) ;  /* 0xfffffffc00f08947 */ /* 0x008fea000383ffff */
[----:B------:R-:W-:Y:S05]  /*a400*/  BRA `(.L_x_153) ;  /* 0xffffff7800387947 */ /* 0x000fea000383ffff */
.L_x_27:
[----:B-1----:R-:W-:-:S07]  /*a410*/  MOV R0, UR6 ;  /* 0x0000000600007c02 */ /* 0x002fce0008000f00 */
.L_x_154:
[----:B-1----:R1:W2:Y:S02]  /*a420*/  SYNCS.PHASECHK.TRANS64.TRYWAIT P0, [R0+URZ+0x20], R3 ;  /* 0x00002003000075a7 */ /* 0x0022a400080011ff */
[----:B--2---:R-:W-:Y:S05]  /*a430*/  @!P0 NANOSLEEP.SYNCS 0x989680 ;  /* 0x009896800000895d */ /* 0x004fea0003900000 */
[----:B------:R-:W2:Y:S02]  /*a440*/  @!P0 SYNCS.PHASECHK.TRANS64 P0, [R0+URZ+0x20], R3 ;  /* 0x00002003000085a7 */ /* 0x000ea400080010ff */
[----:B--2---:R-:W-:Y:S05]  /*a450*/  @!P0 BRA `(.L_x_154) ;  /* 0xfffffffc00f08947 */ /* 0x004fea000383ffff */
[----:B------:R-:W-:Y:S05]  /*a460*/  BRA `(.L_x_26) ;  /* 0xffffff7800907947 */ /* 0x000fea000383ffff */
.L_x_36:
[----:B-1----:R-:W-:-:S07]  /*a470*/  MOV R0, UR7 ;  /* 0x0000000700007c02 */ /* 0x002fce0008000f00 */
.L_x_155:
[----:B-1----:R1:W2:Y:S02]  /*a480*/  SYNCS.PHASECHK.TRANS64.TRYWAIT P0, [R0+URZ+0x20], R3 ;  /* 0x00002003000075a7 */ /* 0x0022a400080011ff */
[----:B--2---:R-:W-:Y:S05]  /*a490*/  @!P0 NANOSLEEP.SYNCS 0x989680 ;  /* 0x009896800000895d */ /* 0x004fea0003900000 */
[----:B------:R-:W2:Y:S02]  /*a4a0*/  @!P0 SYNCS.PHASECHK.TRANS64 P0, [R0+URZ+0x20], R3 ;  /* 0x00002003000085a7 */ /* 0x000ea400080010ff */
[----:B--2---:R-:W-:Y:S05]  /*a4b0*/  @!P0 BRA `(.L_x_155) ;  /* 0xfffffffc00f08947 */ /* 0x004fea000383ffff */
[----:B------:R-:W-:Y:S05]  /*a4c0*/  BRA `(.L_x_35) ;  /* 0xffffff7c00a07947 */ /* 0x000fea000383ffff */
.L_x_43:
[----:B-1----:R1:W4:Y:S02]  /*a4d0*/  SYNCS.PHASECHK.TRANS64.TRYWAIT P0, [R3+URZ+0x90], R0 ;  /* 0x00009000030075a7 */ /* 0x00232400080011ff */
[----:B----4-:R-:W-:Y:S05]  /*a4e0*/  @!P0 NANOSLEEP.SYNCS 0x989680 ;  /* 0x009896800000895d */ /* 0x010fea0003900000 */
[----:B------:R-:W4:Y:S02]  /*a4f0*/  @!P0 SYNCS.PHASECHK.TRANS64 P0, [R3+URZ+0x90], R0 ;  /* 0x00009000030085a7 */ /* 0x000f2400080010ff */
[----:B----4-:R-:W-:Y:S05]  /*a500*/  @!P0 BRA `(.L_x_43) ;  /* 0xfffffffc00f08947 */ /* 0x010fea000383ffff */
[----:B------:R-:W-:Y:S05]  /*a510*/  BRA `(.L_x_156) ;  /* 0xffffff8000907947 */ /* 0x000fea000383ffff */
.L_x_47:
[----:B-1----:R-:W-:-:S07]  /*a520*/  MOV R0, UR4 ;  /* 0x0000000400007c02 */ /* 0x002fce0008000f00 */
.L_x_157:
[----:B-1----:R1:W2:Y:S02]  /*a530*/  SYNCS.PHASECHK.TRANS64.TRYWAIT P0, [R0+URZ], R3 ;  /* 0x00000003000075a7 */ /* 0x0022a400080011ff */
[----:B--2---:R-:W-:Y:S05]  /*a540*/  @!P0 NANOSLEEP.SYNCS 0x989680 ;  /* 0x009896800000895d */ /* 0x004fea0003900000 */
[----:B------:R-:W2:Y:S02]  /*a550*/  @!P0 SYNCS.PHASECHK.TRANS64 P0, [R0+URZ], R3 ;  /* 0x00000003000085a7 */ /* 0x000ea400080010ff */
[----:B--2---:R-:W-:Y:S05]  /*a560*/  @!P0 BRA `(.L_x_157) ;  /* 0xfffffffc00f08947 */ /* 0x004fea000383ffff */
[----:B------:R-:W-:Y:S05]  /*a570*/  BRA `(.L_x_158) ;  /* 0xffffff8800387947 */ /* 0x000fea000383ffff */
.L_x_48:
[----:B------:R-:W-:-:S07]  /*a580*/  MOV R0, UR5 ;  /* 0x0000000500007c02 */ /* 0x000fce0008000f00 */
.L_x_159:
[----:B-1----:R1:W2:Y:S02]  /*a590*/  SYNCS.PHASECHK.TRANS64.TRYWAIT P0, [R0+URZ], R3 ;  /* 0x00000003000075a7 */ /* 0x0022a400080011ff */
[----:B--2---:R-:W-:Y:S05]  /*a5a0*/  @!P0 NANOSLEEP.SYNCS 0x989680 ;  /* 0x009896800000895d */ /* 0x004fea0003900000 */
[----:B------:R-:W2:Y:S02]  /*a5b0*/  @!P0 SYNCS.PHASECHK.TRANS64 P0, [R0+URZ], R3 ;  /* 0x00000003000085a7 */ /* 0x000ea400080010ff */
[----:B--2---:R-:W-:Y:S05]  /*a5c0*/  @!P0 BRA `(.L_x_159) ;  /* 0xfffffffc00f08947 */ /* 0x004fea000383ffff */
[----:B------:R-:W-:Y:S05]  /*a5d0*/  BRA `(.L_x_160) ;  /* 0xffffff8800447947 */ /* 0x000fea000383ffff */
.L_x_49:
[----:B------:R-:W-:-:S07]  /*a5e0*/  MOV R0, UR5 ;  /* 0x0000000500007c02 */ /* 0x000fce0008000f00 */
.L_x_161:
[----:B-1----:R1:W2:Y:S02]  /*a5f0*/  SYNCS.PHASECHK.TRANS64.TRYWAIT P0, [R0+URZ], R3 ;  /* 0x00000003000075a7 */ /* 0x0022a400080011ff */
[----:B--2---:R-:W-:Y:S05]  /*a600*/  @!P0 NANOSLEEP.SYNCS 0x989680 ;  /* 0x009896800000895d */ /* 0x004fea0003900000 */
[----:B------:R-:W2:Y:S02]  /*a610*/  @!P0 SYNCS.PHASECHK.TRANS64 P0, [R0+URZ], R3 ;  /* 0x00000003000085a7 */ /* 0x000ea400080010ff */
[----:B--2---:R-:W-:Y:S05]  /*a620*/  @!P0 BRA `(.L_x_161) ;  /* 0xfffffffc00f08947 */ /* 0x004fea000383ffff */
[----:B------:R-:W-:Y:S05]  /*a630*/  BRA `(.L_x_162) ;  /* 0xffffff8800507947 */ /* 0x000fea000383ffff */
.L_x_52:
[----:B-1----:R1:W2:Y:S02]  /*a640*/  SYNCS.PHASECHK.TRANS64.TRYWAIT P0, [R2+URZ+0xf0], R5 ;  /* 0x0000f005020075a7 */ /* 0x0022a400080011ff */
[----:B--2---:R-:W-:Y:S05]  /*a650*/  @!P0 NANOSLEEP.SYNCS 0x989680 ;  /* 0x009896800000895d */ /* 0x004fea0003900000 */
[----:B------:R-:W2:Y:S02]  /*a660*/  @!P0 SYNCS.PHASECHK.TRANS64 P0, [R2+URZ+0xf0], R5 ;  /* 0x0000f005020085a7 */ /* 0x000ea400080010ff */
[----:B--2---:R-:W-:Y:S05]  /*a670*/  @!P0 BRA `(.L_x_52) ;  /* 0xfffffffc00f08947 */ /* 0x004fea000383ffff */
[----:B------:R-:W-:Y:S05]  /*a680*/  BRA `(.L_x_163) ;  /* 0xffffff8800ac7947 */ /* 0x000fea000383ffff */
.L_x_53:
[----:B------:R-:W-:-:S07]  /*a690*/  MOV R2, UR4 ;  /* 0x0000000400027c02 */ /* 0x000fce0008000f00 */
.L_x_164:
[----:B-1----:R1:W2:Y:S02]  /*a6a0*/  SYNCS.PHASECHK.TRANS64.TRYWAIT P0, [R2+URZ+0xa0], R5 ;  /* 0x0000a005020075a7 */ /* 0x0022a400080011ff */
[----:B--2---:R-:W-:Y:S05]  /*a6b0*/  @!P0 NANOSLEEP.SYNCS 0x989680 ;  /* 0x009896800000895d */ /* 0x004fea0003900000 */
[----:B------:R-:W2:Y:S02]  /*a6c0*/  @!P0 SYNCS.PHASECHK.TRANS64 P0, [R2+URZ+0xa0], R5 ;  /* 0x0000a005020085a7 */ /* 0x000ea400080010ff */
[----:B--2---:R-:W-:Y:S05]  /*a6d0*/  @!P0 BRA `(.L_x_164) ;  /* 0xfffffffc00f08947 */ /* 0x004fea000383ffff */
[----:B------:R-:W-:Y:S05]  /*a6e0*/  BRA `(.L_x_165) ;  /* 0xffffff8800bc7947 */ /* 0x000fea000383ffff */
.L_x_54:
[----:B-1----:R1:W2:Y:S02]  /*a6f0*/  SYNCS.PHASECHK.TRANS64.TRYWAIT P1, [R2+URZ+0x90], R5 ;  /* 0x00009005020075a7 */ /* 0x0022a400080211ff */
[----:B--2---:R-:W-:Y:S05]  /*a700*/  @!P1 NANOSLEEP.SYNCS 0x989680 ;  /* 0x009896800000995d */ /* 0x004fea0003900000 */
[----:B------:R-:W2:Y:S02]  /*a710*/  @!P1 SYNCS.PHASECHK.TRANS64 P1, [R2+URZ+0x90], R5 ;  /* 0x00009005020095a7 */ /* 0x000ea400080210ff */
[----:B--2---:R-:W-:Y:S05]  /*a720*/  @!P1 BRA `(.L_x_54) ;  /* 0xfffffffc00f09947 */ /* 0x004fea000383ffff */
[----:B------:R-:W-:Y:S05]  /*a730*/  BRA `(.L_x_166) ;  /* 0xffffff8800ec7947 */ /* 0x000fea000383ffff */
.L_x_57:
[----:B------:R-:W-:-:S07]  /*a740*/  MOV R0, UR4 ;  /* 0x0000000400007c02 */ /* 0x000fce0008000f00 */
.L_x_167:
[----:B-1----:R1:W2:Y:S02]  /*a750*/  SYNCS.PHASECHK.TRANS64.TRYWAIT P0, [R0+URZ+0xa0], R3 ;  /* 0x0000a003000075a7 */ /* 0x0022a400080011ff */
[----:B--2---:R-:W-:Y:S05]  /*a760*/  @!P0 NANOSLEEP.SYNCS 0x989680 ;  /* 0x009896800000895d */ /* 0x004fea0003900000 */
[----:B------:R-:W2:Y:S02]  /*a770*/  @!P0 SYNCS.PHASECHK.TRANS64 P0, [R0+URZ+0xa0], R3 ;  /* 0x0000a003000085a7 */ /* 0x000ea400080010ff */
[----:B--2---:R-:W-:Y:S05]  /*a780*/  @!P0 BRA `(.L_x_167) ;  /* 0xfffffffc00f08947 */ /* 0x004fea000383ffff */
[----:B------:R-:W-:Y:S05]  /*a790*/  BRA `(.L_x_56) ;  /* 0xffffff8c00407947 */ /* 0x000fea000383ffff */
.L_x_66:
[----:B-1----:R-:W-:-:S04]  /*a7a0*/  MOV R0, UR5 ;  /* 0x0000000500007c02 */ /* 0x002fc80008000f00 */
[----:B------:R1:W2:Y:S03]  /*a7b0*/  SYNCS.PHASECHK.TRANS64.TRYWAIT P0, [R0+URZ+0x8], R7 ;  /* 0x00000807000075a7 */ /* 0x0002a600080011ff */
[----:B--2---:R-:W-:Y:S05]  /*a7c0*/  @!P0 NANOSLEEP.SYNCS 0x989680 ;  /* 0x009896800000895d */ /* 0x004fea0003900000 */
[----:B------:R-:W2:Y:S02]  /*a7d0*/  @!P0 SYNCS.PHASECHK.TRANS64 P0, [R0+URZ+0x8], R7 ;  /* 0x00000807000085a7 */ /* 0x000ea400080010ff */
[----:B--2---:R-:W-:Y:S05]  /*a7e0*/  @!P0 BRA `(.L_x_66) ;  /* 0xfffffffc00ec8947 */ /* 0x004fea000383ffff */
[----:B------:R-:W-:Y:S05]  /*a7f0*/  BRA `(.L_x_65) ;  /* 0xffffff8c00f47947 */ /* 0x000fea000383ffff */
.L_x_68:
[----:B------:R-:W-:Y:S01]  /*a800*/  BSSY B0, `(.L_x_168) ;  /* 0x0000006000007945 */ /* 0x000fe20003800000 */
[----:B------:R-:W-:-:S07]  /*a810*/  MOV R15, 0xffffffff ;  /* 0xffffffff000f7802 */ /* 0x000fce0000000f00 */
[----:B-1---5:R-:W-:Y:S05]  /*a820*/  WARPSYNC.COLLECTIVE R15, `(.L_x_169) ;  /* 0x000000000f0c7348 */ /* 0x022fea0003c00000 */
[----:B------:R-:W-:Y:S02]  /*a830*/  ELECT P6, UR79, PT ;  /* 0x00000000004f782f */ /* 0x000fe400038c0000 */
[----:B------:R-:W-:Y:S01]  /*a840*/  MOV R14, UR79 ;  /* 0x0000004f000e7c02 */ /* 0x000fe20008000f00 */
[----:B-1---5:R-:W-:Y:S10]  /*a850*/  ENDCOLLECTIVE ;  /* 0x000000000000791b */ /* 0x022ff40003800000 */
.L_x_169:
[----:B------:R-:W-:Y:S05]  /*a860*/  BSYNC B0 ;  /* 0x0000000000007941 */ /* 0x000fea0003800000 */
.L_x_168:
[----:B------:R-:W-:Y:S01]  /*a870*/  PLOP3.LUT P0, PT, P6, PT, PT, 0x80, 0x8 ;  /* 0x000000000008781c */ /* 0x000fe2000370f070 */
[----:B------:R-:W-:-:S12]  /*a880*/  BRA `(.L_x_170) ;  /* 0xffffff9000207947 */ /* 0x000fd8000383ffff */
.L_x_70:
[----:B-1----:R-:W-:-:S04]  /*a890*/  MOV R0, UR5 ;  /* 0x0000000500007c02 */ /* 0x002fc80008000f00 */
[----:B------:R1:W2:Y:S03]  /*a8a0*/  SYNCS.PHASECHK.TRANS64.TRYWAIT P0, [R0+URZ+0x8], R5 ;  /* 0x00000805000075a7 */ /* 0x0002a600080011ff */
[----:B--2---:R-:W-:Y:S05]  /*a8b0*/  @!P0 NANOSLEEP.SYNCS 0x989680 ;  /* 0x009896800000895d */ /* 0x004fea0003900000 */
[----:B------:R-:W2:Y:S02]  /*a8c0*/  @!P0 SYNCS.PHASECHK.TRANS64 P0, [R0+URZ+0x8], R5 ;  /* 0x00000805000085a7 */ /* 0x000ea400080010ff */
[----:B--2---:R-:W-:Y:S05]  /*a8d0*/  @!P0 BRA `(.L_x_70) ;  /* 0xfffffffc00ec8947 */ /* 0x004fea000383ffff */
[----:B------:R-:W-:Y:S05]  /*a8e0*/  BRA `(.L_x_69) ;  /* 0xffffff9000247947 */ /* 0x000fea000383ffff */
.L_x_71:
[----:B-1----:R1:W2:Y:S02]  /*a8f0*/  SYNCS.PHASECHK.TRANS64.TRYWAIT P0, [R0+URZ+0x90], R5 ;  /* 0x00009005000075a7 */ /* 0x0022a400080011ff */
[----:B--2---:R-:W-:Y:S05]  /*a900*/  @!P0 NANOSLEEP.SYNCS 0x989680 ;  /* 0x009896800000895d */ /* 0x004fea0003900000 */
[----:B------:R-:W2:Y:S02]  /*a910*/  @!P0 SYNCS.PHASECHK.TRANS64 P0, [R0+URZ+0x90], R5 ;  /* 0x00009005000085a7 */ /* 0x000ea400080010ff */
[----:B--2---:R-:W-:Y:S05]  /*a920*/  @!P0 BRA `(.L_x_71) ;  /* 0xfffffffc00f08947 */ /* 0x004fea000383ffff */
[----:B------:R-:W-:Y:S05]  /*a930*/  BRA `(.L_x_171) ;  /* 0xffffff9400307947 */ /* 0x000fea000383ffff */
.L_x_73:
[----:B------:R-:W-:-:S07]  /*a940*/  MOV R0, UR46 ;  /* 0x0000002e00007c02 */ /* 0x000fce0008000f00 */
.L_x_172:
[----:B-1----:R1:W2:Y:S02]  /*a950*/  SYNCS.PHASECHK.TRANS64.TRYWAIT P0, [R0+URZ+0xd0], R5 ;  /* 0x0000d005000075a7 */ /* 0x0022a400080011ff */
[----:B--2---:R-:W-:Y:S05]  /*a960*/  @!P0 NANOSLEEP.SYNCS 0x989680 ;  /* 0x009896800000895d */ /* 0x004fea0003900000 */
[----:B------:R-:W2:Y:S02]  /*a970*/  @!P0 SYNCS.PHASECHK.TRANS64 P0, [R0+URZ+0xd0], R5 ;  /* 0x0000d005000085a7 */ /* 0x000ea400080010ff */
[----:B--2---:R-:W-:Y:S05]  /*a980*/  @!P0 BRA `(.L_x_172) ;  /* 0xfffffffc00f08947 */ /* 0x004fea000383ffff */
[----:B------:R-:W-:Y:S05]  /*a990*/  BRA `(.L_x_173) ;  /* 0xffffff94007c7947 */ /* 0x000fea000383ffff */
.L_x_76:
[----:B------:R-:W-:Y:S07]  /*a9a0*/  MOV R0, UR7 ;  /* 0x0000000700007c02 */ /* 0x000fee0008000f00 */
.L_x_174:
[----:B-1----:R1:W2:Y:S02]  /*a9b0*/  SYNCS.PHASECHK.TRANS64.TRYWAIT P0, [R0+URZ], R5 ;  /* 0x00000005000075a7 */ /* 0x0022a400080011ff */
[----:B--2---:R-:W-:Y:S05]  /*a9c0*/  @!P0 NANOSLEEP.SYNCS 0x989680 ;  /* 0x009896800000895d */ /* 0x004fea0003900000 */
[----:B------:R-:W2:Y:S02]  /*a9d0*/  @!P0 SYNCS.PHASECHK.TRANS64 P0, [R0+URZ], R5 ;  /* 0x00000005000085a7 */ /* 0x000ea400080010ff */
[----:B--2---:R-:W-:Y:S05]  /*a9e0*/  @!P0 BRA `(.L_x_174) ;  /* 0xfffffffc00f08947 */ /* 0x004fea000383ffff */
[----:B------:R-:W-:Y:S05]  /*a9f0*/  BRA `(.L_x_75) ;  /* 0xffffff9400907947 */ /* 0x000fea000383ffff */
.L_x_80:
[----:B-1----:R-:W-:-:S07]  /*aa00*/  MOV R0, UR4 ;  /* 0x0000000400007c02 */ /* 0x002fce0008000f00 */
.L_x_175:
[----:B-1----:R1:W2:Y:S02]  /*aa10*/  SYNCS.PHASECHK.TRANS64.TRYWAIT P0, [R0+URZ], R3 ;  /* 0x00000003000075a7 */ /* 0x0022a400080011ff */
[----:B--2---:R-:W-:Y:S05]  /*aa20*/  @!P0 NANOSLEEP.SYNCS 0x989680 ;  /* 0x009896800000895d */ /* 0x004fea0003900000 */
[----:B------:R-:W2:Y:S02]  /*aa30*/  @!P0 SYNCS.PHASECHK.TRANS64 P0, [R0+URZ], R3 ;  /* 0x00000003000085a7 */ /* 0x000ea400080010ff */
[----:B--2---:R-:W-:Y:S05]  /*aa40*/  @!P0 BRA `(.L_x_175) ;  /* 0xfffffffc00f08947 */ /* 0x004fea000383ffff */
[----:B------:R-:W-:Y:S05]  /*aa50*/  BRA `(.L_x_176) ;  /* 0xffffff9800d47947 */ /* 0x000fea000383ffff */
.L_x_81:
[----:B------:R-:W-:-:S07]  /*aa60*/  MOV R0, UR5 ;  /* 0x0000000500007c02 */ /* 0x000fce0008000f00 */
.L_x_177:
[----:B-1----:R1:W2:Y:S02]  /*aa70*/  SYNCS.PHASECHK.TRANS64.TRYWAIT P0, [R0+URZ], R3 ;  /* 0x00000003000075a7 */ /* 0x0022a400080011ff */
[----:B--2---:R-:W-:Y:S05]  /*aa80*/  @!P0 NANOSLEEP.SYNCS 0x989680 ;  /* 0x009896800000895d */ /* 0x004fea0003900000 */
[----:B------:R-:W2:Y:S02]  /*aa90*/  @!P0 SYNCS.PHASECHK.TRANS64 P0, [R0+URZ], R3 ;  /* 0x00000003000085a7 */ /* 0x000ea400080010ff */
[----:B--2---:R-:W-:Y:S05]  /*aaa0*/  @!P0 BRA `(.L_x_177) ;  /* 0xfffffffc00f08947 */ /* 0x004fea000383ffff */
[----:B------:R-:W-:Y:S05]  /*aab0*/  BRA `(.L_x_178) ;  /* 0xffffff9800e07947 */ /* 0x000fea000383ffff */
.L_x_82:
[----:B------:R-:W-:-:S07]  /*aac0*/  MOV R0, UR5 ;  /* 0x0000000500007c02 */ /* 0x000fce0008000f00 */
.L_x_179:
[----:B-1----:R1:W2:Y:S02]  /*aad0*/  SYNCS.PHASECHK.TRANS64.TRYWAIT P0, [R0+URZ], R3 ;  /* 0x00000003000075a7 */ /* 0x0022a400080011ff */
[----:B--2---:R-:W-:Y:S05]  /*aae0*/  @!P0 NANOSLEEP.SYNCS 0x989680 ;  /* 0x009896800000895d */ /* 0x004fea0003900000 */
[----:B------:R-:W2:Y:S02]  /*aaf0*/  @!P0 SYNCS.PHASECHK.TRANS64 P0, [R0+URZ], R3 ;  /* 0x00000003000085a7 */ /* 0x000ea400080010ff */
[----:B--2---:R-:W-:Y:S05]  /*ab00*/  @!P0 BRA `(.L_x_179) ;  /* 0xfffffffc00f08947 */ /* 0x004fea000383ffff */
[----:B------:R-:W-:Y:S05]  /*ab10*/  BRA `(.L_x_180) ;  /* 0xffffff9800ec7947 */ /* 0x000fea000383ffff */
.L_x_85:
[----:B------:R-:W-:-:S07]  /*ab20*/  MOV R0, UR41 ;  /* 0x0000002900007c02 */ /* 0x000fce0008000f00 */
.L_x_181:
[----:B-1----:R1:W2:Y:S02]  /*ab30*/  SYNCS.PHASECHK.TRANS64.TRYWAIT P1, [R0+URZ+0x110], R3 ;  /* 0x00011003000075a7 */ /* 0x0022a400080211ff */
[----:B--2---:R-:W-:Y:S05]  /*ab40*/  @!P1 NANOSLEEP.SYNCS 0x989680 ;  /* 0x009896800000995d */ /* 0x004fea0003900000 */
[----:B------:R-:W2:Y:S02]  /*ab50*/  @!P1 SYNCS.PHASECHK.TRANS64 P1, [R0+URZ+0x110], R3 ;  /* 0x00011003000095a7 */ /* 0x000ea400080210ff */
[----:B--2---:R-:W-:Y:S05]  /*ab60*/  @!P1 BRA `(.L_x_181) ;  /* 0xfffffffc00f09947 */ /* 0x004fea000383ffff */
[----:B------:R-:W-:Y:S05]  /*ab70*/  BRA `(.L_x_182) ;  /* 0xffffff9c00387947 */ /* 0x000fea000383ffff */
.L_x_90:
[----:B--2---:R2:W3:Y:S02]  /*ab80*/  SYNCS.PHASECHK.TRANS64.TRYWAIT P0, [R12+URZ+0x90], R9 ;  /* 0x000090090c0075a7 */ /* 0x0044e400080011ff */
[----:B---3--:R-:W-:Y:S05]  /*ab90*/  @!P0 NANOSLEEP.SYNCS 0x989680 ;  /* 0x009896800000895d */ /* 0x008fea0003900000 */
[----:B------:R-:W3:Y:S02]  /*aba0*/  @!P0 SYNCS.PHASECHK.TRANS64 P0, [R12+URZ+0x90], R9 ;  /* 0x000090090c0085a7 */ /* 0x000ee400080010ff */
[----:B---3--:R-:W-:Y:S05]  /*abb0*/  @!P0 BRA `(.L_x_90) ;  /* 0xfffffffc00f08947 */ /* 0x008fea000383ffff */
[----:B------:R-:W-:Y:S05]  /*abc0*/  BRA `(.L_x_183) ;  /* 0xffffffa000607947 */ /* 0x000fea000383ffff */
.L_x_93:
[----:B------:R-:W-:Y:S07]  /*abd0*/  MOV R0, UR21 ;  /* 0x0000001500007c02 */ /* 0x000fee0008000f00 */
.L_x_184:
[----:B--2---:R2:W3:Y:S02]  /*abe0*/  SYNCS.PHASECHK.TRANS64.TRYWAIT P2, [R0+URZ+0x88], R11 ;  /* 0x0000880b000075a7 */ /* 0x0044e400080411ff */
[----:B---3--:R-:W-:Y:S05]  /*abf0*/  @!P2 NANOSLEEP.SYNCS 0x989680 ;  /* 0x009896800000a95d */ /* 0x008fea0003900000 */
[----:B------:R-:W3:Y:S02]  /*ac00*/  @!P2 SYNCS.PHASECHK.TRANS64 P2, [R0+URZ+0x88], R11 ;  /* 0x0000880b0000a5a7 */ /* 0x000ee400080410ff */
[----:B---3--:R-:W-:Y:S05]  /*ac10*/  @!P2 BRA `(.L_x_184) ;  /* 0xfffffffc00f0a947 */ /* 0x008fea000383ffff */
[----:B------:R-:W-:Y:S05]  /*ac20*/  BRA `(.L_x_92) ;  /* 0xffffffa400c87947 */ /* 0x000fea000383ffff */
.L_x_96:
[----:B--2---:R-:W-:Y:S07]  /*ac30*/  MOV R0, UR21 ;  /* 0x0000001500007c02 */ /* 0x004fee0008000f00 */
.L_x_185:
[----:B--2---:R2:W3:Y:S02]  /*ac40*/  SYNCS.PHASECHK.TRANS64.TRYWAIT P0, [R0+URZ+0x60], R9 ;  /* 0x00006009000075a7 */ /* 0x0044e400080011ff */
[----:B---3--:R-:W-:Y:S05]  /*ac50*/  @!P0 NANOSLEEP.SYNCS 0x989680 ;  /* 0x009896800000895d */ /* 0x008fea0003900000 */
[----:B------:R-:W3:Y:S02]  /*ac60*/  @!P0 SYNCS.PHASECHK.TRANS64 P0, [R0+URZ+0x60], R9 ;  /* 0x00006009000085a7 */ /* 0x000ee400080010ff */
[----:B---3--:R-:W-:Y:S05]  /*ac70*/  @!P0 BRA `(.L_x_185) ;  /* 0xfffffffc00f08947 */ /* 0x008fea000383ffff */
[----:B------:R-:W-:Y:S05]  /*ac80*/  BRA `(.L_x_186) ;  /* 0xffffffa800247947 */ /* 0x000fea000383ffff */
.L_x_97:
[----:B------:R-:W-:Y:S07]  /*ac90*/  MOV R0, UR21 ;  /* 0x0000001500007c02 */ /* 0x000fee0008000f00 */
.L_x_187:
[----:B--2---:R2:W3:Y:S02]  /*aca0*/  SYNCS.PHASECHK.TRANS64.TRYWAIT P0, [R0+URZ+0x68], R9 ;  /* 0x00006809000075a7 */ /* 0x0044e400080011ff */
[----:B---3--:R-:W-:Y:S05]  /*acb0*/  @!P0 NANOSLEEP.SYNCS 0x989680 ;  /* 0x009896800000895d */ /* 0x008fea0003900000 */
[----:B------:R-:W3:Y:S02]  /*acc0*/  @!P0 SYNCS.PHASECHK.TRANS64 P0, [R0+URZ+0x68], R9 ;  /* 0x00006809000085a7 */ /* 0x000ee400080010ff */
[----:B---3--:R-:W-:Y:S05]  /*acd0*/  @!P0 BRA `(.L_x_187) ;  /* 0xfffffffc00f08947 */ /* 0x008fea000383ffff */
[----:B------:R-:W-:Y:S05]  /*ace0*/  BRA `(.L_x_188) ;  /* 0xffffffa800807947 */ /* 0x000fea000383ffff */
.L_x_98:
[----:B------:R-:W-:Y:S07]  /*acf0*/  MOV R0, UR21 ;  /* 0x0000001500007c02 */ /* 0x000fee0008000f00 */
.L_x_189:
[----:B--2---:R2:W3:Y:S02]  /*ad00*/  SYNCS.PHASECHK.TRANS64.TRYWAIT P0, [R0+URZ+0x70], R9 ;  /* 0x00007009000075a7 */ /* 0x0044e400080011ff */
[----:B---3--:R-:W-:Y:S05]  /*ad10*/  @!P0 NANOSLEEP.SYNCS 0x989680 ;  /* 0x009896800000895d */ /* 0x008fea0003900000 */
[----:B------:R-:W3:Y:S02]  /*ad20*/  @!P0 SYNCS.PHASECHK.TRANS64 P0, [R0+URZ+0x70], R9 ;  /* 0x00007009000085a7 */ /* 0x000ee400080010ff */
[----:B---3--:R-:W-:Y:S05]  /*ad30*/  @!P0 BRA `(.L_x_189) ;  /* 0xfffffffc00f08947 */ /* 0x008fea000383ffff */
[----:B------:R-:W-:Y:S05]  /*ad40*/  BRA `(.L_x_190) ;  /* 0xffffffa800dc7947 */ /* 0x000fea000383ffff */
.L_x_99:
[----:B------:R-:W-:Y:S07]  /*ad50*/  MOV R0, UR21 ;  /* 0x0000001500007c02 */ /* 0x000fee0008000f00 */
.L_x_191:
[----:B--2---:R2:W3:Y:S02]  /*ad60*/  SYNCS.PHASECHK.TRANS64.TRYWAIT P0, [R0+URZ+0x78], R9 ;  /* 0x00007809000075a7 */ /* 0x0044e400080011ff */
[----:B---3--:R-:W-:Y:S05]  /*ad70*/  @!P0 NANOSLEEP.SYNCS 0x989680 ;  /* 0x009896800000895d */ /* 0x008fea0003900000 */
[----:B------:R-:W3:Y:S02]  /*ad80*/  @!P0 SYNCS.PHASECHK.TRANS64 P0, [R0+URZ+0x78], R9 ;  /* 0x00007809000085a7 */ /* 0x000ee400080010ff */
[----:B---3--:R-:W-:Y:S05]  /*ad90*/  @!P0 BRA `(.L_x_191) ;  /* 0xfffffffc00f08947 */ /* 0x008fea000383ffff */
[----:B------:R-:W-:Y:S05]  /*ada0*/  BRA `(.L_x_192) ;  /* 0xffffffac00387947 */ /* 0x000fea000383ffff */
.L_x_101:
[----:B------:R-:W-:-:S07]  /*adb0*/  MOV R0, UR21 ;  /* 0x0000001500007c02 */ /* 0x000fce0008000f00 */
.L_x_193:
[----:B--2---:R2:W4:Y:S02]  /*adc0*/  SYNCS.PHASECHK.TRANS64.TRYWAIT P0, [R0+URZ+0x60], R3 ;  /* 0x00006003000075a7 */ /* 0x00452400080011ff */
[----:B----4-:R-:W-:Y:S05]  /*add0*/  @!P0 NANOSLEEP.SYNCS 0x989680 ;  /* 0x009896800000895d */ /* 0x010fea0003900000 */
[----:B------:R-:W4:Y:S02]  /*ade0*/  @!P0 SYNCS.PHASECHK.TRANS64 P0, [R0+URZ+0x60], R3 ;  /* 0x00006003000085a7 */ /* 0x000f2400080010ff */
[----:B----4-:R-:W-:Y:S05]  /*adf0*/  @!P0 BRA `(.L_x_193) ;  /* 0xfffffffc00f08947 */ /* 0x010fea000383ffff */
[----:B------:R-:W-:Y:S05]  /*ae00*/  BRA `(.L_x_194) ;  /* 0xffffffac00c47947 */ /* 0x000fea000383ffff */
.L_x_102:
[----:B--2---:R-:W-:-:S07]  /*ae10*/  MOV R0, UR21 ;  /* 0x0000001500007c02 */ /* 0x004fce0008000f00 */
.L_x_195:
[----:B--2---:R2:W4:Y:S02]  /*ae20*/  SYNCS.PHASECHK.TRANS64.TRYWAIT P0, [R0+URZ+0x68], R3 ;  /* 0x00006803000075a7 */ /* 0x00452400080011ff */
[----:B----4-:R-:W-:Y:S05]  /*ae30*/  @!P0 NANOSLEEP.SYNCS 0x989680 ;  /* 0x009896800000895d */ /* 0x010fea0003900000 */
[----:B------:R-:W4:Y:S02]  /*ae40*/  @!P0 SYNCS.PHASECHK.TRANS64 P0, [R0+URZ+0x68], R3 ;  /* 0x00006803000085a7 */ /* 0x000f2400080010ff */
[----:B----4-:R-:W-:Y:S05]  /*ae50*/  @!P0 BRA `(.L_x_195) ;  /* 0xfffffffc00f08947 */ /* 0x010fea000383ffff */
[----:B------:R-:W-:Y:S05]  /*ae60*/  BRA `(.L_x_196) ;  /* 0xffffffac00b47947 */ /* 0x000fea000383ffff */
.L_x_103:
[----:B--2---:R-:W-:-:S07]  /*ae70*/  MOV R0, UR21 ;  /* 0x0000001500007c02 */ /* 0x004fce0008000f00 */
.L_x_197:
[----:B--2---:R2:W4:Y:S02]  /*ae80*/  SYNCS.PHASECHK.TRANS64.TRYWAIT P0, [R0+URZ+0x70], R3 ;  /* 0x00007003000075a7 */ /* 0x00452400080011ff */
[----:B----4-:R-:W-:Y:S05]  /*ae90*/  @!P0 NANOSLEEP.SYNCS 0x989680 ;  /* 0x009896800000895d */ /* 0x010fea0003900000 */
[----:B------:R-:W4:Y:S02]  /*aea0*/  @!P0 SYNCS.PHASECHK.TRANS64 P0, [R0+URZ+0x70], R3 ;  /* 0x00007003000085a7 */ /* 0x000f2400080010ff */
[----:B----4-:R-:W-:Y:S05]  /*aeb0*/  @!P0 BRA `(.L_x_197) ;  /* 0xfffffffc00f08947 */ /* 0x010fea000383ffff */
[----:B------:R-:W-:Y:S05]  /*aec0*/  BRA `(.L_x_198) ;  /* 0xffffffac00a47947 */ /* 0x000fea000383ffff */
.L_x_105:
[----:B--2---:R2:W4:Y:S02]  /*aed0*/  SYNCS.PHASECHK.TRANS64.TRYWAIT P0, [R3+URZ+0x90], R0 ;  /* 0x00009000030075a7 */ /* 0x00452400080011ff */
[----:B----4-:R-:W-:Y:S05]  /*aee0*/  @!P0 NANOSLEEP.SYNCS 0x989680 ;  /* 0x009896800000895d */ /* 0x010fea0003900000 */
[----:B------:R-:W4:Y:S02]  /*aef0*/  @!P0 SYNCS.PHASECHK.TRANS64 P0, [R3+URZ+0x90], R0 ;  /* 0x00009000030085a7 */ /* 0x000f2400080010ff */
[----:B----4-:R-:W-:Y:S05]  /*af00*/  @!P0 BRA `(.L_x_105) ;  /* 0xfffffffc00f08947 */ /* 0x010fea000383ffff */
[----:B------:R-:W-:Y:S05]  /*af10*/  BRA `(.L_x_199) ;  /* 0xffffffb000787947 */ /* 0x000fea000383ffff */
.L_x_116:
[----:B-1----:R-:W-:Y:S04]  /*af20*/  MOV R0, UR43 ;  /* 0x0000002b00007c02 */ /* 0x002fe80008000f00 */
[----:B------:R1:W2:Y:S03]  /*af30*/  SYNCS.PHASECHK.TRANS64.TRYWAIT P0, [R0+URZ+0x40], R5 ;  /* 0x00004005000075a7 */ /* 0x0002a600080011ff */
[----:B--2---:R-:W-:Y:S05]  /*af40*/  @!P0 NANOSLEEP.SYNCS 0x989680 ;  /* 0x009896800000895d */ /* 0x004fea0003900000 */
[----:B------:R-:W2:Y:S02]  /*af50*/  @!P0 SYNCS.PHASECHK.TRANS64 P0, [R0+URZ+0x40], R5 ;  /* 0x00004005000085a7 */ /* 0x000ea400080010ff */
[----:B--2---:R-:W-:Y:S05]  /*af60*/  @!P0 BRA `(.L_x_116) ;  /* 0xfffffffc00ec8947 */ /* 0x004fea000383ffff */
[----:B------:R-:W-:Y:S05]  /*af70*/  BRA `(.L_x_115) ;  /* 0xffffffbc00cc7947 */ /* 0x000fea000383ffff */
.L_x_118:
[----:B-1----:R1:W3:Y:S02]  /*af80*/  SYNCS.PHASECHK.TRANS64.TRYWAIT P1, [R100+URZ+0xb0], R3 ;  /* 0x0000b003640075a7 */ /* 0x0022e400080211ff */
[----:B---3--:R-:W-:Y:S05]  /*af90*/  @!P1 NANOSLEEP.SYNCS 0x989680 ;  /* 0x009896800000995d */ /* 0x008fea0003900000 */
[----:B------:R-:W3:Y:S02]  /*afa0*/  @!P1 SYNCS.PHASECHK.TRANS64 P1, [R100+URZ+0xb0], R3 ;  /* 0x0000b003640095a7 */ /* 0x000ee400080210ff */
[----:B---3--:R-:W-:Y:S05]  /*afb0*/  @!P1 BRA `(.L_x_118) ;  /* 0xfffffffc00f09947 */ /* 0x008fea000383ffff */
[----:B------:R-:W-:Y:S05]  /*afc0*/  BRA `(.L_x_117) ;  /* 0xffffffbc00f47947 */ /* 0x000fea000383ffff */
.L_x_127:
[----:B---3--:R3:W4:Y:S02]  /*afd0*/  SYNCS.PHASECHK.TRANS64.TRYWAIT P0, [R3+URZ+0x40], R0 ;  /* 0x00004000030075a7 */ /* 0x00872400080011ff */
[----:B----4-:R-:W-:Y:S05]  /*afe0*/  @!P0 NANOSLEEP.SYNCS 0x989680 ;  /* 0x009896800000895d */ /* 0x010fea0003900000 */
[----:B------:R-:W4:Y:S02]  /*aff0*/  @!P0 SYNCS.PHASECHK.TRANS64 P0, [R3+URZ+0x40], R0 ;  /* 0x00004000030085a7 */ /* 0x000f2400080010ff */
[----:B----4-:R-:W-:Y:S05]  /*b000*/  @!P0 BRA `(.L_x_127) ;  /* 0xfffffffc00f08947 */ /* 0x010fea000383ffff */
[----:B------:R-:W-:Y:S05]  /*b010*/  BRA `(.L_x_126) ;  /* 0xffffffc800e47947 */ /* 0x000fea000383ffff */
.L_x_135:
[----:B---3--:R3:W4:Y:S02]  /*b020*/  SYNCS.PHASECHK.TRANS64.TRYWAIT P0, [R62+URZ+0x40], R5 ;  /* 0x000040053e0075a7 */ /* 0x00872400080011ff */
[----:B----4-:R-:W-:Y:S05]  /*b030*/  @!P0 NANOSLEEP.SYNCS 0x989680 ;  /* 0x009896800000895d */ /* 0x010fea0003900000 */
[----:B------:R-:W4:Y:S02]  /*b040*/  @!P0 SYNCS.PHASECHK.TRANS64 P0, [R62+URZ+0x40], R5 ;  /* 0x000040053e0085a7 */ /* 0x000f2400080010ff */
[----:B----4-:R-:W-:Y:S05]  /*b050*/  @!P0 BRA `(.L_x_135) ;  /* 0xfffffffc00f08947 */ /* 0x010fea000383ffff */
[----:B------:R-:W-:Y:S05]  /*b060*/  BRA `(.L_x_134) ;  /* 0xffffffd400fc7947 */ /* 0x000fea000383ffff */
.L_x_143:
[----:B---3--:R3:W4:Y:S02]  /*b070*/  SYNCS.PHASECHK.TRANS64.TRYWAIT P0, [R62+URZ+0x40], R5 ;  /* 0x000040053e0075a7 */ /* 0x00872400080011ff */
[----:B----4-:R-:W-:Y:S05]  /*b080*/  @!P0 NANOSLEEP.SYNCS 0x989680 ;  /* 0x009896800000895d */ /* 0x010fea0003900000 */
[----:B------:R-:W4:Y:S02]  /*b090*/  @!P0 SYNCS.PHASECHK.TRANS64 P0, [R62+URZ+0x40], R5 ;  /* 0x000040053e0085a7 */ /* 0x000f2400080010ff */
[----:B----4-:R-:W-:Y:S05]  /*b0a0*/  @!P0 BRA `(.L_x_143) ;  /* 0xfffffffc00f08947 */ /* 0x010fea000383ffff */
[----:B------:R-:W-:Y:S05]  /*b0b0*/  BRA `(.L_x_142) ;  /* 0xffffffe400147947 */ /* 0x000fea000383ffff */
        .weak           $__internal_0_$__cuda_sm10x_tcgen05_guardrail_trap_col_being_dealloced_not_returned_by_alloc
        .type           $__internal_0_$__cuda_sm10x_tcgen05_guardrail_trap_col_being_dealloced_not_returned_by_alloc,@function
        .size           $__internal_0_$__cuda_sm10x_tcgen05_guardrail_trap_col_being_dealloced_not_returned_by_alloc,($__internal_1_$__cuda_sm10x_tcgen05_guardrail_trap_phase_invalid_during_alloc - $__internal_0_$__cuda_sm10x_tcgen05_guardrail_trap_col_being_dealloced_not_returned_by_alloc)
$__internal_0_$__cuda_sm10x_tcgen05_guardrail_trap_col_being_dealloced_not_returned_by_alloc:
[----:B------:R-:W-:Y:S05]  /*b0c0*/  BPT.TRAP 0x1 ;  /* 0x000000040000795c */ /* 0x000fea0000300000 */
[----:B------:R-:W-:-:S04]  /*b0d0*/  HFMA2 R3, -RZ, RZ, 0, 0 ;  /* 0x00000000ff037431 */ /* 0x000fc800000001ff */
[----:B------:R-:W-:Y:S05]  /*b0e0*/  RET.REL.NODEC R2 `(_ZN7cutlass13device_kernelINS_4gemm6kernel13GemmUniversalIN4cute5tupleIJiiiiEEENS1_10collective13CollectiveMmaINS1_35MainloopSm100TmaUmmaWarpSpecializedILi4ELi2ELi4ENS5_IJNS4_1CILi4EEESB_NSA_ILi1EEEEEEEENS5_IJNSA_ILi128EEENSA_ILi256EEESF_EEENS_6half_tENS5_IJlSC_lEEESI_SJ_NS4_8TiledMMAINS4_8MMA_AtomIJNS4_26SM100_MMA_F16BF16_2x1SM_SSISI_SI_fLi128ELi256ELNS4_4UMMA5MajorE0ELSO_0ELNSN_7ScaleInE0ELSP_0EEEEEENS4_6LayoutINS5_IJSC_SC_SC_EEENS5_IJNSA_ILi0EEESU_SU_EEEEENS5_IJNS4_10UnderscoreESX_SX_EEEEENS4_28SM100_TMA_2SM_LOAD_MULTICASTENS4_14ComposedLayoutINS4_7SwizzleILi3ELi4ELi3EEENS4_18smem_ptr_flag_bitsILi16EEENSS_INS5_IJNSA_ILi8EEENSA_ILi64EEEEEENS5_IJS17_SC_EEEEEEEvNS4_8identityES10_S1B_vS1C_EENS_8epilogue10collective18CollectiveEpilogueINS1E_23Sm100TmaWarpSpecializedILi4ELi2ELi32ELb1ELb0EEEJNS5_IJS17_SG_SF_EEENS5_IJNSS_IS17_SC_EENSS_INS5_IJNSA_ILi32EEENSA_ILi2EEEEEENS5_IJSC_SF_EEEEEEEESI_SJ_SI_SJ_NS1E_6fusion15FusionCallbacksIS1I_NS1R_17LinearCombinationISI_fSI_fLNS_15FloatRoundStyleE2EEES1J_S1Q_JEEENS4_5SM1004TMEM4LOAD26SM100_TMEM_LOAD_32dp32b32xENS4_13SM90_TMA_LOADENS11_INS12_ILi2ELi4ELi3EEES15_NSS_INS5_IJS16_S1L_EEENS5_IJS1L_SC_EEEEEEENS4_39AutoVectorizingCopyWithAssumedAlignmentILi128EEENS4_14SM90_TMA_STOREES26_S28_S28_EEEvvEEEEvNT_6ParamsE) ;  /* 0xffffff4c02c47950 */ /* 0x000fea0003c3ffff */
        .weak           $__internal_1_$__cuda_sm10x_tcgen05_guardrail_trap_phase_invalid_during_alloc
        .type           $__internal_1_$__cuda_sm10x_tcgen05_guardrail_trap_phase_invalid_during_alloc,@function
        .size           $__internal_1_$__cuda_sm10x_tcgen05_guardrail_trap_phase_invalid_during_alloc,($__internal_2_$__cuda_sm10x_tcgen05_guardrail_trap_unallocated_columns_being_dealloced - $__internal_1_$__cuda_sm10x_tcgen05_guardrail_trap_phase_invalid_during_alloc)
$__internal_1_$__cuda_sm10x_tcgen05_guardrail_trap_phase_invalid_during_alloc:
[----:B------:R-:W-:Y:S05]  /*b0f0*/  BPT.TRAP 0x1 ;  /* 0x000000040000795c */ /* 0x000fea0000300000 */
[----:B------:R-:W-:-:S04]  /*b100*/  MOV R5, 0x0 ;  /* 0x0000000000057802 */ /* 0x000fc80000000f00 */
[----:B------:R-:W-:Y:S05]  /*b110*/  RET.REL.NODEC R4 `(_ZN7cutlass13device_kernelINS_4gemm6kernel13GemmUniversalIN4cute5tupleIJiiiiEEENS1_10collective13CollectiveMmaINS1_35MainloopSm100TmaUmmaWarpSpecializedILi4ELi2ELi4ENS5_IJNS4_1CILi4EEESB_NSA_ILi1EEEEEEEENS5_IJNSA_ILi128EEENSA_ILi256EEESF_EEENS_6half_tENS5_IJlSC_lEEESI_SJ_NS4_8TiledMMAINS4_8MMA_AtomIJNS4_26SM100_MMA_F16BF16_2x1SM_SSISI_SI_fLi128ELi256ELNS4_4UMMA5MajorE0ELSO_0ELNSN_7ScaleInE0ELSP_0EEEEEENS4_6LayoutINS5_IJSC_SC_SC_EEENS5_IJNSA_ILi0EEESU_SU_EEEEENS5_IJNS4_10UnderscoreESX_SX_EEEEENS4_28SM100_TMA_2SM_LOAD_MULTICASTENS4_14ComposedLayoutINS4_7SwizzleILi3ELi4ELi3EEENS4_18smem_ptr_flag_bitsILi16EEENSS_INS5_IJNSA_ILi8EEENSA_ILi64EEEEEENS5_IJS17_SC_EEEEEEEvNS4_8identityES10_S1B_vS1C_EENS_8epilogue10collective18CollectiveEpilogueINS1E_23Sm100TmaWarpSpecializedILi4ELi2ELi32ELb1ELb0EEEJNS5_IJS17_SG_SF_EEENS5_IJNSS_IS17_SC_EENSS_INS5_IJNSA_ILi32EEENSA_ILi2EEEEEENS5_IJSC_SF_EEEEEEEESI_SJ_SI_SJ_NS1E_6fusion15FusionCallbacksIS1I_NS1R_17LinearCombinationISI_fSI_fLNS_15FloatRoundStyleE2EEES1J_S1Q_JEEENS4_5SM1004TMEM4LOAD26SM100_TMEM_LOAD_32dp32b32xENS4_13SM90_TMA_LOADENS11_INS12_ILi2ELi4ELi3EEES15_NSS_INS5_IJS16_S1L_EEENS5_IJS1L_SC_EEEEEEENS4_39AutoVectorizingCopyWithAssumedAlignmentILi128EEENS4_14SM90_TMA_STOREES26_S28_S28_EEEvvEEEEvNT_6ParamsE) ;  /* 0xffffff4c04b87950 */ /* 0x000fea0003c3ffff */
        .weak           $__internal_2_$__cuda_sm10x_tcgen05_guardrail_trap_unallocated_columns_being_dealloced
        .type           $__internal_2_$__cuda_sm10x_tcgen05_guardrail_trap_unallocated_columns_being_dealloced,@function
        .size           $__internal_2_$__cuda_sm10x_tcgen05_guardrail_trap_unallocated_columns_being_dealloced,(.L_x_201 - $__internal_2_$__cuda_sm10x_tcgen05_guardrail_trap_unallocated_columns_being_dealloced)
$__internal_2_$__cuda_sm10x_tcgen05_guardrail_trap_unallocated_columns_being_dealloced:
[----:B------:R-:W-:Y:S05]  /*b120*/  BPT.TRAP 0x1 ;  /* 0x000000040000795c */ /* 0x000fea0000300000 */
[----:B------:R-:W-:-:S04]  /*b130*/  HFMA2 R3, -RZ, RZ, 0, 0 ;  /* 0x00000000ff037431 */ /* 0x000fc800000001ff */
[----:B------:R-:W-:Y:S05]  /*b140*/  RET.REL.NODEC R2 `(_ZN7cutlass13device_kernelINS_4gemm6kernel13GemmUniversalIN4cute5tupleIJiiiiEEENS1_10collective13CollectiveMmaINS1_35MainloopSm100TmaUmmaWarpSpecializedILi4ELi2ELi4ENS5_IJNS4_1CILi4EEESB_NSA_ILi1EEEEEEEENS5_IJNSA_ILi128EEENSA_ILi256EEESF_EEENS_6half_tENS5_IJlSC_lEEESI_SJ_NS4_8TiledMMAINS4_8MMA_AtomIJNS4_26SM100_MMA_F16BF16_2x1SM_SSISI_SI_fLi128ELi256ELNS4_4UMMA5MajorE0ELSO_0ELNSN_7ScaleInE0ELSP_0EEEEEENS4_6LayoutINS5_IJSC_SC_SC_EEENS5_IJNSA_ILi0EEESU_SU_EEEEENS5_IJNS4_10UnderscoreESX_SX_EEEEENS4_28SM100_TMA_2SM_LOAD_MULTICASTENS4_14ComposedLayoutINS4_7SwizzleILi3ELi4ELi3EEENS4_18smem_ptr_flag_bitsILi16EEENSS_INS5_IJNSA_ILi8EEENSA_ILi64EEEEEENS5_IJS17_SC_EEEEEEEvNS4_8identityES10_S1B_vS1C_EENS_8epilogue10collective18CollectiveEpilogueINS1E_23Sm100TmaWarpSpecializedILi4ELi2ELi32ELb1ELb0EEEJNS5_IJS17_SG_SF_EEENS5_IJNSS_IS17_SC_EENSS_INS5_IJNSA_ILi32EEENSA_ILi2EEEEEENS5_IJSC_SF_EEEEEEEESI_SJ_SI_SJ_NS1E_6fusion15FusionCallbacksIS1I_NS1R_17LinearCombinationISI_fSI_fLNS_15FloatRoundStyleE2EEES1J_S1Q_JEEENS4_5SM1004TMEM4LOAD26SM100_TMEM_LOAD_32dp32b32xENS4_13SM90_TMA_LOADENS11_INS12_ILi2ELi4ELi3EEES15_NSS_INS5_IJS16_S1L_EEENS5_IJS1L_SC_EEEEEEENS4_39AutoVectorizingCopyWithAssumedAlignmentILi128EEENS4_14SM90_TMA_STOREES26_S28_S28_EEEvvEEEEvNT_6ParamsE) ;  /* 0xffffff4c02ac7950 */ /* 0x000fea0003c3ffff */
.L_x_200:
[----:B------:R-:W-:-:S00]  /*b150*/  BRA `(.L_x_200) ;  /* 0xfffffffc00fc7947 */ /* 0x000fc0000383ffff */
[----:B------:R-:W-:-:S00]  /*b160*/  NOP ;  /* 0x0000000000007918 */ /* 0x000fc00000000000 */
        /* <DEDUP_REMOVED lines=9> */
.L_x_201:


//--------------------- .nv.global.init           --------------------------
	.section	.nv.global.init,"aw",@progbits
.nv.global.init:
	.type		$str$27,@object
	.size		$str$27,($str$28 - $str$27)
$str$27:
        /*0000*/ 	.byte	0x28, 0x61, 0x64, 0x64, 0x72, 0x65, 0x73, 0x73, 0x20, 0x26, 0x20, 0x6d, 0x61, 0x73, 0x6b, 0x29
        /*0010*/ 	.byte	0x20, 0x3d, 0x3d, 0x20, 0x30, 0x00
	.type		$str$28,@object
	.size		$str$28,($str$26 - $str$28)
$str$28:
        /*0016*/ 	.byte	0x2f, 0x74, 0x6d, 0x70, 0x2f, 0x63, 0x75, 0x74, 0x6c, 0x61, 0x73, 0x73, 0x5f, 0x73, 0x77, 0x65
        /*0026*/ 	.byte	0x65, 0x70, 0x5f, 0x73, 0x72, 0x63, 0x2f, 0x69, 0x6e, 0x63, 0x6c, 0x75, 0x64, 0x65, 0x2f, 0x63
        /*0036*/ 	.byte	0x75, 0x74, 0x65, 0x2f, 0x70, 0x6f, 0x69, 0x6e, 0x74, 0x65, 0x72, 0x5f, 0x66, 0x6c, 0x61, 0x67
        /*0046*/ 	.byte	0x67, 0x65, 0x64, 0x2e, 0x68, 0x70, 0x70, 0x00
	.type		$str$26,@object
	.size		$str$26,($str$25 - $str$26)
$str$26:
        /*004e*/ 	.byte	0x2f, 0x74, 0x6d, 0x70, 0x2f, 0x63, 0x75, 0x74, 0x6c, 0x61, 0x73, 0x73, 0x5f, 0x73, 0x77, 0x65
        /*005e*/ 	.byte	0x65, 0x70, 0x5f, 0x73, 0x72, 0x63, 0x2f, 0x69, 0x6e, 0x63, 0x6c, 0x75, 0x64, 0x65, 0x2f, 0x63
        /*006e*/ 	.byte	0x75, 0x74, 0x65, 0x2f, 0x61, 0x74, 0x6f, 0x6d, 0x2f, 0x63, 0x6f, 0x70, 0x79, 0x5f, 0x74, 0x72
        /*007e*/ 	.byte	0x61, 0x69, 0x74, 0x73, 0x5f, 0x73, 0x6d, 0x31, 0x30, 0x30, 0x2e, 0x68, 0x70, 0x70, 0x00
	.type		$str$25,@object
	.size		$str$25,(__unnamed_1 - $str$25)
$str$25:
        /*008d*/ 	.byte	0x28, 0x28, 0x75, 0x69, 0x6e, 0x74, 0x33, 0x32, 0x5f, 0x74, 0x28, 0x74, 0x68, 0x72, 0x65, 0x61
        /*009d*/ 	.byte	0x64, 0x49, 0x64, 0x78, 0x2e, 0x78, 0x29, 0x20, 0x2f, 0x20, 0x33, 0x32, 0x29, 0x20, 0x25, 0x20
        /*00ad*/ 	.byte	0x34, 0x29, 0x20, 0x3d, 0x3d, 0x20, 0x28, 0x28, 0x28, 0x74, 0x6d, 0x65, 0x6d, 0x5f, 0x61, 0x64
        /*00bd*/ 	.byte	0x64, 0x72, 0x20, 0x3e, 0x3e, 0x20, 0x31, 0x36, 0x29, 0x20, 0x2f, 0x20, 0x33, 0x32, 0x29, 0x20
        /*00cd*/ 	.byte	0x25, 0x20, 0x34, 0x29, 0x00
	.type		__unnamed_1,@object
	.size		__unnamed_1,(__unnamed_2 - __unnamed_1)
__unnamed_1:
        /*00d2*/ 	.byte	0x61, 0x75, 0x74, 0x6f, 0x20, 0x63, 0x75, 0x74, 0x65, 0x3a, 0x3a, 0x61, 0x73, 0x5f, 0x70, 0x6f
        /* <DEDUP_REMOVED lines=24> */
        /*0262*/ 	.byte	0x39, 0x36, 0x3e, 0x3e, 0x3e, 0x3e, 0x5d, 0x00
	.type		__unnamed_2,@object
	.size		__unnamed_2,(.L_2 - __unnamed_2)
__unnamed_2:
        /* <DEDUP_REMOVED lines=42> */
        /*050a*/ 	.byte	0x3e, 0x3e, 0x5d, 0x00
.L_2:


//--------------------- .nv.shared._ZN7cutlass13device_kernelINS_4gemm6kernel13GemmUniversalIN4cute5tupleIJiiiiEEENS1_10collective13CollectiveMmaINS1_35MainloopSm100TmaUmmaWarpSpecializedILi4ELi2ELi4ENS5_IJNS4_1CILi4EEESB_NSA_ILi1EEEEEEEENS5_IJNSA_ILi128EEENSA_ILi256EEESF_EEENS_6half_tENS5_IJlSC_lEEESI_SJ_NS4_8TiledMMAINS4_8MMA_AtomIJNS4_26SM100_MMA_F16BF16_2x1SM_SSISI_SI_fLi128ELi256ELNS4_4UMMA5MajorE0ELSO_0ELNSN_7ScaleInE0ELSP_0EEEEEENS4_6LayoutINS5_IJSC_SC_SC_EEENS5_IJNSA_ILi0EEESU_SU_EEEEENS5_IJNS4_10UnderscoreESX_SX_EEEEENS4_28SM100_TMA_2SM_LOAD_MULTICASTENS4_14ComposedLayoutINS4_7SwizzleILi3ELi4ELi3EEENS4_18smem_ptr_flag_bitsILi16EEENSS_INS5_IJNSA_ILi8EEENSA_ILi64EEEEEENS5_IJS17_SC_EEEEEEEvNS4_8identityES10_S1B_vS1C_EENS_8epilogue10collective18CollectiveEpilogueINS1E_23Sm100TmaWarpSpecializedILi4ELi2ELi32ELb1ELb0EEEJNS5_IJS17_SG_SF_EEENS5_IJNSS_IS17_SC_EENSS_INS5_IJNSA_ILi32EEENSA_ILi2EEEEEENS5_IJSC_SF_EEEEEEEESI_SJ_SI_SJ_NS1E_6fusion15FusionCallbacksIS1I_NS1R_17LinearCombinationISI_fSI_fLNS_15FloatRoundStyleE2EEES1J_S1Q_JEEENS4_5SM1004TMEM4LOAD26SM100_TMEM_LOAD_32dp32b32xENS4_13SM90_TMA_LOADENS11_INS12_ILi2ELi4ELi3EEES15_NSS_INS5_IJS16_S1L_EEENS5_IJS1L_SC_EEEEEEENS4_39AutoVectorizingCopyWithAssumedAlignmentILi128EEENS4_14SM90_TMA_STOREES26_S28_S28_EEEvvEEEEvNT_6ParamsE --------------------------
	.section	.nv.shared._ZN7cutlass13device_kernelINS_4gemm6kernel13GemmUniversalIN4cute5tupleIJiiiiEEENS1_10collective13CollectiveMmaINS1_35MainloopSm100TmaUmmaWarpSpecializedILi4ELi2ELi4ENS5_IJNS4_1CILi4EEESB_NSA_ILi1EEEEEEEENS5_IJNSA_ILi128EEENSA_ILi256EEESF_EEENS_6half_tENS5_IJlSC_lEEESI_SJ_NS4_8TiledMMAINS4_8MMA_AtomIJNS4_26SM100_MMA_F16BF16_2x1SM_SSISI_SI_fLi128ELi256ELNS4_4UMMA5MajorE0ELSO_0ELNSN_7ScaleInE0ELSP_0EEEEEENS4_6LayoutINS5_IJSC_SC_SC_EEENS5_IJNSA_ILi0EEESU_SU_EEEEENS5_IJNS4_10UnderscoreESX_SX_EEEEENS4_28SM100_TMA_2SM_LOAD_MULTICASTENS4_14ComposedLayoutINS4_7SwizzleILi3ELi4ELi3EEENS4_18smem_ptr_flag_bitsILi16EEENSS_INS5_IJNSA_ILi8EEENSA_ILi64EEEEEENS5_IJS17_SC_EEEEEEEvNS4_8identityES10_S1B_vS1C_EENS_8epilogue10collective18CollectiveEpilogueINS1E_23Sm100TmaWarpSpecializedILi4ELi2ELi32ELb1ELb0EEEJNS5_IJS17_SG_SF_EEENS5_IJNSS_IS17_SC_EENSS_INS5_IJNSA_ILi32EEENSA_ILi2EEEEEENS5_IJSC_SF_EEEEEEEESI_SJ_SI_SJ_NS1E_6fusion15FusionCallbacksIS1I_NS1R_17LinearCombinationISI_fSI_fLNS_15FloatRoundStyleE2EEES1J_S1Q_JEEENS4_5SM1004TMEM4LOAD26SM100_TMEM_LOAD_32dp32b32xENS4_13SM90_TMA_LOADENS11_INS12_ILi2ELi4ELi3EEES15_NSS_INS5_IJS16_S1L_EEENS5_IJS1L_SC_EEEEEEENS4_39AutoVectorizingCopyWithAssumedAlignmentILi128EEENS4_14SM90_TMA_STOREES26_S28_S28_EEEvvEEEEvNT_6ParamsE,"aw",@nobits
	.sectionflags	@""
	.align	16
	.zero		1024


//--------------------- .nv.shared.reserved.0     --------------------------
	.section	.nv.shared.reserved.0,"aw",@nobits
	.weak		__nv_reservedSMEM_offset_0_alias
	.size		__nv_reservedSMEM_offset_0_alias, 0, 64
	.other		__nv_reservedSMEM_offset_0_alias,@"STO_CUDA_RESERVED_SHARED STV_DEFAULT"
__nv_reservedSMEM_offset_0_alias:
	.zero		0
.nv.shared.reserved.0:
	.zero		64
	.weak		__nv_reservedSMEM_tcgen05_partition
	.type		__nv_reservedSMEM_tcgen05_partition,@object
	.size		__nv_reservedSMEM_tcgen05_partition,(.L_0 - __nv_reservedSMEM_tcgen05_partition)
__nv_reservedSMEM_tcgen05_partition:
	.zero		32
.L_0:


//--------------------- .nv.global                --------------------------
	.section	.nv.global,"aw",@nobits
.nv.global:
	.type		_ZN40_INTERNAL_95f7cf34_4_k_cu_5083b26a_167734cute1_E,@object
	.size		_ZN40_INTERNAL_95f7cf34_4_k_cu_5083b26a_167734cute1_E,(_ZN40_INTERNAL_95f7cf34_4_k_cu_5083b26a_167734cuda3std3__45__cpo6cbeginE - _ZN40_INTERNAL_95f7cf34_4_k_cu_5083b26a_167734cute1_E)
_ZN40_INTERNAL_95f7cf34_4_k_cu_5083b26a_167734cute1_E:
	.zero		1
	.type		_ZN40_INTERNAL_95f7cf34_4_k_cu_5083b26a_167734cuda3std3__45__cpo6cbeginE,@object
	.size		_ZN40_INTERNAL_95f7cf34_4_k_cu_5083b26a_167734cuda3std3__45__cpo6cbeginE,(_ZN40_INTERNAL_95f7cf34_4_k_cu_5083b26a_167734cuda3std3__48in_placeE - _ZN40_INTERNAL_95f7cf34_4_k_cu_5083b26a_167734cuda3std3__45__cpo6cbeginE)
_ZN40_INTERNAL_95f7cf34_4_k_cu_5083b26a_167734cuda3std3__45__cpo6cbeginE:
	.zero		1
	.type		_ZN40_INTERNAL_95f7cf34_4_k_cu_5083b26a_167734cuda3std3__48in_placeE,@object
	.size		_ZN40_INTERNAL_95f7cf34_4_k_cu_5083b26a_167734cuda3std3__48in_placeE,(_ZN40_INTERNAL_95f7cf34_4_k_cu_5083b26a_167734cuda3std6ranges3__45__cpo9iter_moveE - _ZN40_INTERNAL_95f7cf34_4_k_cu_5083b26a_167734cuda3std3__48in_placeE)
_ZN40_INTERNAL_95f7cf34_4_k_cu_5083b26a_167734cuda3std3__48in_placeE:
	.zero		1
	.type		_ZN40_INTERNAL_95f7cf34_4_k_cu_5083b26a_167734cuda3std6ranges3__45__cpo9iter_moveE,@object
	.size		_ZN40_INTERNAL_95f7cf34_4_k_cu_5083b26a_167734cuda3std6ranges3__45__cpo9iter_moveE,(_ZN40_INTERNAL_95f7cf34_4_k_cu_5083b26a_167734cuda3std3__45__cpo5beginE - _ZN40_INTERNAL_95f7cf34_4_k_cu_5083b26a_167734cuda3std6ranges3__45__cpo9iter_moveE)
_ZN40_INTERNAL_95f7cf34_4_k_cu_5083b26a_167734cuda3std6ranges3__45__cpo9iter_moveE:
	.zero		1
	.type		_ZN40_INTERNAL_95f7cf34_4_k_cu_5083b26a_167734cuda3std3__45__cpo5beginE,@object
	.size		_ZN40_INTERNAL_95f7cf34_4_k_cu_5083b26a_167734cuda3std3__45__cpo5beginE,(_ZN40_INTERNAL_95f7cf34_4_k_cu_5083b26a_167734cuda3std3__442_GLOBAL__N__95f7cf34_4_k_cu_5083b26a_167736ignoreE - _ZN40_INTERNAL_95f7cf34_4_k_cu_5083b26a_167734cuda3std3__45__cpo5beginE)
_ZN40_INTERNAL_95f7cf34_4_k_cu_5083b26a_167734cuda3std3__45__cpo5beginE:
	.zero		1
	.type		_ZN40_INTERNAL_95f7cf34_4_k_cu_5083b26a_167734cuda3std3__442_GLOBAL__N__95f7cf34_4_k_cu_5083b26a_167736ignoreE,@object
	.size		_ZN40_INTERNAL_95f7cf34_4_k_cu_5083b26a_167734cuda3std3__442_GLOBAL__N__95f7cf34_4_k_cu_5083b26a_167736ignoreE,(_ZN40_INTERNAL_95f7cf34_4_k_cu_5083b26a_167734cute7productE - _ZN40_INTERNAL_95f7cf34_4_k_cu_5083b26a_167734cuda3std3__442_GLOBAL__N__95f7cf34_4_k_cu_5083b26a_167736ignoreE)
_ZN40_INTERNAL_95f7cf34_4_k_cu_5083b26a_167734cuda3std3__442_GLOBAL__N__95f7cf34_4_k_cu_5083b26a_167736ignoreE:
	.zero		1
	.type		_ZN40_INTERNAL_95f7cf34_4_k_cu_5083b26a_167734cute7productE,@object
	.size		_ZN40_INTERNAL_95f7cf34_4_k_cu_5083b26a_167734cute7productE,(_ZN40_INTERNAL_95f7cf34_4_k_cu_5083b26a_167734cuda3std3__45__cpo3endE - _ZN40_INTERNAL_95f7cf34_4_k_cu_5083b26a_167734cute7productE)
_ZN40_INTERNAL_95f7cf34_4_k_cu_5083b26a_167734cute7productE:
	.zero		1
	.type		_ZN40_INTERNAL_95f7cf34_4_k_cu_5083b26a_167734cuda3std3__45__cpo3endE,@object
	.size		_ZN40_INTERNAL_95f7cf34_4_k_cu_5083b26a_167734cuda3std3__45__cpo3endE,(_ZN40_INTERNAL_95f7cf34_4_k_cu_5083b26a_167734cuda3std3__419piecewise_constructE - _ZN40_INTERNAL_95f7cf34_4_k_cu_5083b26a_167734cuda3std3__45__cpo3endE)
_ZN40_INTERNAL_95f7cf34_4_k_cu_5083b26a_167734cuda3std3__45__cpo3endE:
	.zero		1
	.type		_ZN40_INTERNAL_95f7cf34_4_k_cu_5083b26a_167734cuda3std3__419piecewise_constructE,@object
	.size		_ZN40_INTERNAL_95f7cf34_4_k_cu_5083b26a_167734cuda3std3__419piecewise_constructE,(_ZN40_INTERNAL_95f7cf34_4_k_cu_5083b26a_167734cuda3std3__45__cpo4cendE - _ZN40_INTERNAL_95f7cf34_4_k_cu_5083b26a_167734cuda3std3__419piecewise_constructE)
_ZN40_INTERNAL_95f7cf34_4_k_cu_5083b26a_167734cuda3std3__419piecewise_constructE:
	.zero		1
	.type		_ZN40_INTERNAL_95f7cf34_4_k_cu_5083b26a_167734cuda3std3__45__cpo4cendE,@object
	.size		_ZN40_INTERNAL_95f7cf34_4_k_cu_5083b26a_167734cuda3std3__45__cpo4cendE,(_ZN40_INTERNAL_95f7cf34_4_k_cu_5083b26a_167734cuda3std6ranges3__45__cpo4swapE - _ZN40_INTERNAL_95f7cf34_4_k_cu_5083b26a_167734cuda3std3__45__cpo4cendE)
_ZN40_INTERNAL_95f7cf34_4_k_cu_5083b26a_167734cuda3std3__45__cpo4cendE:
	.zero		1
	.type		_ZN40_INTERNAL_95f7cf34_4_k_cu_5083b26a_167734cuda3std6ranges3__45__cpo4swapE,@object
	.size		_ZN40_INTERNAL_95f7cf34_4_k_cu_5083b26a_167734cuda3std6ranges3__45__cpo4swapE,(.L_10 - _ZN40_INTERNAL_95f7cf34_4_k_cu_5083b26a_167734cuda3std6ranges3__45__cpo4swapE)
_ZN40_INTERNAL_95f7cf34_4_k_cu_5083b26a_167734cuda3std6ranges3__45__cpo4swapE:
	.zero		1
.L_10:


//--------------------- .nv.constant0._ZN7cutlass13device_kernelINS_4gemm6kernel13GemmUniversalIN4cute5tupleIJiiiiEEENS1_10collective13CollectiveMmaINS1_35MainloopSm100TmaUmmaWarpSpecializedILi4ELi2ELi4ENS5_IJNS4_1CILi4EEESB_NSA_ILi1EEEEEEEENS5_IJNSA_ILi128EEENSA_ILi256EEESF_EEENS_6half_tENS5_IJlSC_lEEESI_SJ_NS4_8TiledMMAINS4_8MMA_AtomIJNS4_26SM100_MMA_F16BF16_2x1SM_SSISI_SI_fLi128ELi256ELNS4_4UMMA5MajorE0ELSO_0ELNSN_7ScaleInE0ELSP_0EEEEEENS4_6LayoutINS5_IJSC_SC_SC_EEENS5_IJNSA_ILi0EEESU_SU_EEEEENS5_IJNS4_10UnderscoreESX_SX_EEEEENS4_28SM100_TMA_2SM_LOAD_MULTICASTENS4_14ComposedLayoutINS4_7SwizzleILi3ELi4ELi3EEENS4_18smem_ptr_flag_bitsILi16EEENSS_INS5_IJNSA_ILi8EEENSA_ILi64EEEEEENS5_IJS17_SC_EEEEEEEvNS4_8identityES10_S1B_vS1C_EENS_8epilogue10collective18CollectiveEpilogueINS1E_23Sm100TmaWarpSpecializedILi4ELi2ELi32ELb1ELb0EEEJNS5_IJS17_SG_SF_EEENS5_IJNSS_IS17_SC_EENSS_INS5_IJNSA_ILi32EEENSA_ILi2EEEEEENS5_IJSC_SF_EEEEEEEESI_SJ_SI_SJ_NS1E_6fusion15FusionCallbacksIS1I_NS1R_17LinearCombinationISI_fSI_fLNS_15FloatRoundStyleE2EEES1J_S1Q_JEEENS4_5SM1004TMEM4LOAD26SM100_TMEM_LOAD_32dp32b32xENS4_13SM90_TMA_LOADENS11_INS12_ILi2ELi4ELi3EEES15_NSS_INS5_IJS16_S1L_EEENS5_IJS1L_SC_EEEEEEENS4_39AutoVectorizingCopyWithAssumedAlignmentILi128EEENS4_14SM90_TMA_STOREES26_S28_S28_EEEvvEEEEvNT_6ParamsE --------------------------
	.section	.nv.constant0._ZN7cutlass13device_kernelINS_4gemm6kernel13GemmUniversalIN4cute5tupleIJiiiiEEENS1_10collective13CollectiveMmaINS1_35MainloopSm100TmaUmmaWarpSpecializedILi4ELi2ELi4ENS5_IJNS4_1CILi4EEESB_NSA_ILi1EEEEEEEENS5_IJNSA_ILi128EEENSA_ILi256EEESF_EEENS_6half_tENS5_IJlSC_lEEESI_SJ_NS4_8TiledMMAINS4_8MMA_AtomIJNS4_26SM100_MMA_F16BF16_2x1SM_SSISI_SI_fLi128ELi256ELNS4_4UMMA5MajorE0ELSO_0ELNSN_7ScaleInE0ELSP_0EEEEEENS4_6LayoutINS5_IJSC_SC_SC_EEENS5_IJNSA_ILi0EEESU_SU_EEEEENS5_IJNS4_10UnderscoreESX_SX_EEEEENS4_28SM100_TMA_2SM_LOAD_MULTICASTENS4_14ComposedLayoutINS4_7SwizzleILi3ELi4ELi3EEENS4_18smem_ptr_flag_bitsILi16EEENSS_INS5_IJNSA_ILi8EEENSA_ILi64EEEEEENS5_IJS17_SC_EEEEEEEvNS4_8identityES10_S1B_vS1C_EENS_8epilogue10collective18CollectiveEpilogueINS1E_23Sm100TmaWarpSpecializedILi4ELi2ELi32ELb1ELb0EEEJNS5_IJS17_SG_SF_EEENS5_IJNSS_IS17_SC_EENSS_INS5_IJNSA_ILi32EEENSA_ILi2EEEEEENS5_IJSC_SF_EEEEEEEESI_SJ_SI_SJ_NS1E_6fusion15FusionCallbacksIS1I_NS1R_17LinearCombinationISI_fSI_fLNS_15FloatRoundStyleE2EEES1J_S1Q_JEEENS4_5SM1004TMEM4LOAD26SM100_TMEM_LOAD_32dp32b32xENS4_13SM90_TMA_LOADENS11_INS12_ILi2ELi4ELi3EEES15_NSS_INS5_IJS16_S1L_EEENS5_IJS1L_SC_EEEEEEENS4_39AutoVectorizingCopyWithAssumedAlignmentILi128EEENS4_14SM90_TMA_STOREES26_S28_S28_EEEvvEEEEvNT_6ParamsE,"a",@progbits
	.sectionflags	@""
	.align	4
.nv.constant0._ZN7cutlass13device_kernelINS_4gemm6kernel13GemmUniversalIN4cute5tupleIJiiiiEEENS1_10collective13CollectiveMmaINS1_35MainloopSm100TmaUmmaWarpSpecializedILi4ELi2ELi4ENS5_IJNS4_1CILi4EEESB_NSA_ILi1EEEEEEEENS5_IJNSA_ILi128EEENSA_ILi256EEESF_EEENS_6half_tENS5_IJlSC_lEEESI_SJ_NS4_8TiledMMAINS4_8MMA_AtomIJNS4_26SM100_MMA_F16BF16_2x1SM_SSISI_SI_fLi128ELi256ELNS4_4UMMA5MajorE0ELSO_0ELNSN_7ScaleInE0ELSP_0EEEEEENS4_6LayoutINS5_IJSC_SC_SC_EEENS5_IJNSA_ILi0EEESU_SU_EEEEENS5_IJNS4_10UnderscoreESX_SX_EEEEENS4_28SM100_TMA_2SM_LOAD_MULTICASTENS4_14ComposedLayoutINS4_7SwizzleILi3ELi4ELi3EEENS4_18smem_ptr_flag_bitsILi16EEENSS_INS5_IJNSA_ILi8EEENSA_ILi64EEEEEENS5_IJS17_SC_EEEEEEEvNS4_8identityES10_S1B_vS1C_EENS_8epilogue10collective18CollectiveEpilogueINS1E_23Sm100TmaWarpSpecializedILi4ELi2ELi32ELb1ELb0EEEJNS5_IJS17_SG_SF_EEENS5_IJNSS_IS17_SC_EENSS_INS5_IJNSA_ILi32EEENSA_ILi2EEEEEENS5_IJSC_SF_EEEEEEEESI_SJ_SI_SJ_NS1E_6fusion15FusionCallbacksIS1I_NS1R_17LinearCombinationISI_fSI_fLNS_15FloatRoundStyleE2EEES1J_S1Q_JEEENS4_5SM1004TMEM4LOAD26SM100_TMEM_LOAD_32dp32b32xENS4_13SM90_TMA_LOADENS11_INS12_ILi2ELi4ELi3EEES15_NSS_INS5_IJS16_S1L_EEENS5_IJS1L_SC_EEEEEEENS4_39AutoVectorizingCopyWithAssumedAlignmentILi128EEENS4_14SM90_TMA_STOREES26_S28_S28_EEEvvEEEEvNT_6ParamsE:
	.zero		2944


//--------------------- SYMBOLS --------------------------

	.type		.nv.reservedSmem.offset0,@object
	.size		.nv.reservedSmem.offset0,0x4
	.type		.nv.reservedSmem.cap,@object
	.size		.nv.reservedSmem.cap,0x4
	.type		__assertfail,@function
